//
// Generated by NVIDIA NVVM Compiler
//
// Compiler Build ID: CL-36424714
// Cuda compilation tools, release 13.0, V13.0.88
// Based on NVVM 20.0.0
//

.version 9.0
.target sm_100
.address_size 64

	// .globl	eigenVecBatch3x3Kernel
.extern .func  (.param .b32 func_retval0) vprintf
(
	.param .b64 vprintf_param_0,
	.param .b64 vprintf_param_1
)
;
.global .align 1 .b8 $str[11] = {101, 86, 97, 108, 32, 61, 32, 37, 102, 10};
.global .align 1 .b8 $str$1[9] = {77, 97, 116, 114, 105, 120, 58, 10};
.global .align 1 .b8 $str$2[4] = {37, 102, 32};
.global .align 1 .b8 $str$3[2] = {10};

.visible .entry eigenVecBatch3x3Kernel(
	.param .u32 eigenVecBatch3x3Kernel_param_0,
	.param .u64 .ptr .align 1 eigenVecBatch3x3Kernel_param_1,
	.param .u32 eigenVecBatch3x3Kernel_param_2,
	.param .u64 .ptr .align 1 eigenVecBatch3x3Kernel_param_3,
	.param .u32 eigenVecBatch3x3Kernel_param_4,
	.param .u64 .ptr .align 1 eigenVecBatch3x3Kernel_param_5,
	.param .u32 eigenVecBatch3x3Kernel_param_6,
	.param .u64 .ptr .align 1 eigenVecBatch3x3Kernel_param_7,
	.param .u32 eigenVecBatch3x3Kernel_param_8,
	.param .u64 .ptr .align 1 eigenVecBatch3x3Kernel_param_9,
	.param .u32 eigenVecBatch3x3Kernel_param_10,
	.param .u64 .ptr .align 1 eigenVecBatch3x3Kernel_param_11,
	.param .u32 eigenVecBatch3x3Kernel_param_12,
	.param .u32 eigenVecBatch3x3Kernel_param_13,
	.param .u64 .ptr .align 1 eigenVecBatch3x3Kernel_param_14,
	.param .u32 eigenVecBatch3x3Kernel_param_15,
	.param .u32 eigenVecBatch3x3Kernel_param_16,
	.param .u64 .ptr .align 1 eigenVecBatch3x3Kernel_param_17,
	.param .u32 eigenVecBatch3x3Kernel_param_18,
	.param .u32 eigenVecBatch3x3Kernel_param_19,
	.param .u64 .ptr .align 1 eigenVecBatch3x3Kernel_param_20,
	.param .u32 eigenVecBatch3x3Kernel_param_21,
	.param .u32 eigenVecBatch3x3Kernel_param_22,
	.param .f32 eigenVecBatch3x3Kernel_param_23,
	.param .u32 eigenVecBatch3x3Kernel_param_24
)
{
	.local .align 8 .b8 	__local_depot0[72];
	.reg .b64 	%SP;
	.reg .b64 	%SPL;
	.reg .pred 	%p<34>;
	.reg .b32 	%r<143>;
	.reg .b32 	%f<191>;
	.reg .b64 	%rd<106>;
	.reg .b64 	%fd<8>;

	mov.u64 	%SPL, __local_depot0;
	cvta.local.u64 	%SP, %SPL;
	ld.param.u32 	%r47, [eigenVecBatch3x3Kernel_param_0];
	ld.param.u32 	%r33, [eigenVecBatch3x3Kernel_param_2];
	ld.param.u32 	%r34, [eigenVecBatch3x3Kernel_param_4];
	ld.param.u32 	%r35, [eigenVecBatch3x3Kernel_param_6];
	ld.param.u32 	%r36, [eigenVecBatch3x3Kernel_param_8];
	ld.param.u32 	%r37, [eigenVecBatch3x3Kernel_param_10];
	ld.param.u32 	%r38, [eigenVecBatch3x3Kernel_param_12];
	ld.param.u32 	%r39, [eigenVecBatch3x3Kernel_param_13];
	ld.param.u32 	%r40, [eigenVecBatch3x3Kernel_param_15];
	ld.param.u32 	%r41, [eigenVecBatch3x3Kernel_param_16];
	ld.param.u64 	%rd27, [eigenVecBatch3x3Kernel_param_17];
	ld.param.u32 	%r42, [eigenVecBatch3x3Kernel_param_18];
	ld.param.u32 	%r43, [eigenVecBatch3x3Kernel_param_19];
	ld.param.u32 	%r44, [eigenVecBatch3x3Kernel_param_21];
	ld.param.u32 	%r45, [eigenVecBatch3x3Kernel_param_22];
	ld.param.f32 	%f65, [eigenVecBatch3x3Kernel_param_23];
	ld.param.u32 	%r46, [eigenVecBatch3x3Kernel_param_24];
	add.u64 	%rd1, %SPL, 8;
	mov.u32 	%r48, %ctaid.x;
	mov.u32 	%r49, %ntid.x;
	mov.u32 	%r50, %tid.x;
	mad.lo.s32 	%r1, %r48, %r49, %r50;
	div.s32 	%r51, %r47, %r46;
	div.s32 	%r52, %r51, %r46;
	setp.ge.s32 	%p1, %r1, %r52;
	@%p1 bra 	$L__BB0_47;
	ld.param.u64 	%rd99, [eigenVecBatch3x3Kernel_param_20];
	ld.param.u64 	%rd97, [eigenVecBatch3x3Kernel_param_11];
	ld.param.u64 	%rd96, [eigenVecBatch3x3Kernel_param_9];
	ld.param.u64 	%rd95, [eigenVecBatch3x3Kernel_param_7];
	ld.param.u64 	%rd94, [eigenVecBatch3x3Kernel_param_5];
	ld.param.u64 	%rd93, [eigenVecBatch3x3Kernel_param_3];
	ld.param.u64 	%rd92, [eigenVecBatch3x3Kernel_param_1];
	cvta.to.global.u64 	%rd30, %rd99;
	cvta.to.global.u64 	%rd31, %rd27;
	cvta.to.global.u64 	%rd32, %rd92;
	cvta.to.global.u64 	%rd33, %rd93;
	cvta.to.global.u64 	%rd34, %rd94;
	cvta.to.global.u64 	%rd35, %rd95;
	cvta.to.global.u64 	%rd36, %rd96;
	cvta.to.global.u64 	%rd37, %rd97;
	mul.lo.s32 	%r2, %r1, 3;
	div.s32 	%r53, %r2, %r45;
	mul.lo.s32 	%r54, %r53, %r45;
	sub.s32 	%r55, %r2, %r54;
	mad.lo.s32 	%r56, %r53, %r44, %r55;
	mul.wide.s32 	%rd38, %r56, 4;
	add.s64 	%rd2, %rd30, %rd38;
	add.s64 	%rd100, %rd99, %rd38;
	div.s32 	%r57, %r2, %r43;
	mul.lo.s32 	%r58, %r57, %r43;
	sub.s32 	%r59, %r2, %r58;
	mad.lo.s32 	%r60, %r57, %r42, %r59;
	mul.wide.s32 	%rd39, %r60, 4;
	add.s64 	%rd40, %rd31, %rd39;
	ld.global.f32 	%f1, [%rd40];
	div.s32 	%r61, %r1, %r39;
	mul.lo.s32 	%r62, %r61, %r46;
	div.s32 	%r63, %r39, %r46;
	rem.s32 	%r64, %r1, %r63;
	mul.lo.s32 	%r65, %r64, %r46;
	mad.lo.s32 	%r66, %r62, %r33, %r65;
	mul.wide.s32 	%rd41, %r66, 4;
	add.s64 	%rd42, %rd32, %rd41;
	ld.global.f32 	%f66, [%rd42];
	mad.lo.s32 	%r67, %r62, %r34, %r65;
	mul.wide.s32 	%rd43, %r67, 4;
	add.s64 	%rd44, %rd33, %rd43;
	ld.global.f32 	%f174, [%rd44];
	mad.lo.s32 	%r68, %r62, %r35, %r65;
	mul.wide.s32 	%rd45, %r68, 4;
	add.s64 	%rd46, %rd34, %rd45;
	ld.global.f32 	%f170, [%rd46];
	mad.lo.s32 	%r69, %r62, %r36, %r65;
	mul.wide.s32 	%rd47, %r69, 4;
	add.s64 	%rd48, %rd35, %rd47;
	ld.global.f32 	%f67, [%rd48];
	mad.lo.s32 	%r70, %r62, %r37, %r65;
	mul.wide.s32 	%rd49, %r70, 4;
	add.s64 	%rd50, %rd36, %rd49;
	ld.global.f32 	%f169, [%rd50];
	mad.lo.s32 	%r71, %r62, %r38, %r65;
	mul.wide.s32 	%rd51, %r71, 4;
	add.s64 	%rd52, %rd37, %rd51;
	ld.global.f32 	%f68, [%rd52];
	st.local.u64 	[%rd1+40], %rd100;
	st.local.f32 	[%rd1+48], %f65;
	sub.f32 	%f175, %f66, %f1;
	st.local.v2.f32 	[%rd1], {%f175, %f174};
	st.local.v2.f32 	[%rd1+8], {%f170, %f174};
	sub.f32 	%f173, %f67, %f1;
	mov.b32 	%r72, %f173;
	st.local.v2.f32 	[%rd1+16], {%f173, %f169};
	st.local.v2.f32 	[%rd1+24], {%f170, %f169};
	sub.f32 	%f168, %f68, %f1;
	st.local.f32 	[%rd1+32], %f168;
	setp.ne.s32 	%p2, %r1, 1;
	mov.b64 	%rd53, {%r72, %r73};
	cvt.u32.u64 	%r3, %rd53;
	@%p2 bra 	$L__BB0_3;
	add.u64 	%rd54, %SP, 0;
	add.u64 	%rd55, %SPL, 0;
	mov.u64 	%rd56, $str$1;
	cvta.global.u64 	%rd57, %rd56;
	{ // callseq 0, 0
	.param .b64 param0;
	st.param.b64 	[param0], %rd57;
	.param .b64 param1;
	st.param.b64 	[param1], 0;
	.param .b32 retval0;
	call.uni (retval0), 
	vprintf, 
	(
	param0, 
	param1
	);
	ld.param.b32 	%r74, [retval0];
	} // callseq 0
	cvt.f64.f32 	%fd1, %f175;
	st.local.f64 	[%rd55], %fd1;
	mov.u64 	%rd58, $str$2;
	cvta.global.u64 	%rd59, %rd58;
	{ // callseq 1, 0
	.param .b64 param0;
	st.param.b64 	[param0], %rd59;
	.param .b64 param1;
	st.param.b64 	[param1], %rd54;
	.param .b32 retval0;
	call.uni (retval0), 
	vprintf, 
	(
	param0, 
	param1
	);
	ld.param.b32 	%r76, [retval0];
	} // callseq 1
	cvt.f64.f32 	%fd2, %f174;
	st.local.f64 	[%rd55], %fd2;
	{ // callseq 2, 0
	.param .b64 param0;
	st.param.b64 	[param0], %rd59;
	.param .b64 param1;
	st.param.b64 	[param1], %rd54;
	.param .b32 retval0;
	call.uni (retval0), 
	vprintf, 
	(
	param0, 
	param1
	);
	ld.param.b32 	%r78, [retval0];
	} // callseq 2
	cvt.f64.f32 	%fd3, %f170;
	st.local.f64 	[%rd55], %fd3;
	{ // callseq 3, 0
	.param .b64 param0;
	st.param.b64 	[param0], %rd59;
	.param .b64 param1;
	st.param.b64 	[param1], %rd54;
	.param .b32 retval0;
	call.uni (retval0), 
	vprintf, 
	(
	param0, 
	param1
	);
	ld.param.b32 	%r80, [retval0];
	} // callseq 3
	mov.u64 	%rd60, $str$3;
	cvta.global.u64 	%rd61, %rd60;
	{ // callseq 4, 0
	.param .b64 param0;
	st.param.b64 	[param0], %rd61;
	.param .b64 param1;
	st.param.b64 	[param1], 0;
	.param .b32 retval0;
	call.uni (retval0), 
	vprintf, 
	(
	param0, 
	param1
	);
	ld.param.b32 	%r82, [retval0];
	} // callseq 4
	st.local.f64 	[%rd55], %fd2;
	{ // callseq 5, 0
	.param .b64 param0;
	st.param.b64 	[param0], %rd59;
	.param .b64 param1;
	st.param.b64 	[param1], %rd54;
	.param .b32 retval0;
	call.uni (retval0), 
	vprintf, 
	(
	param0, 
	param1
	);
	ld.param.b32 	%r84, [retval0];
	} // callseq 5
	cvt.f64.f32 	%fd4, %f173;
	st.local.f64 	[%rd55], %fd4;
	{ // callseq 6, 0
	.param .b64 param0;
	st.param.b64 	[param0], %rd59;
	.param .b64 param1;
	st.param.b64 	[param1], %rd54;
	.param .b32 retval0;
	call.uni (retval0), 
	vprintf, 
	(
	param0, 
	param1
	);
	ld.param.b32 	%r86, [retval0];
	} // callseq 6
	cvt.f64.f32 	%fd5, %f169;
	st.local.f64 	[%rd55], %fd5;
	{ // callseq 7, 0
	.param .b64 param0;
	st.param.b64 	[param0], %rd59;
	.param .b64 param1;
	st.param.b64 	[param1], %rd54;
	.param .b32 retval0;
	call.uni (retval0), 
	vprintf, 
	(
	param0, 
	param1
	);
	ld.param.b32 	%r88, [retval0];
	} // callseq 7
	{ // callseq 8, 0
	.param .b64 param0;
	st.param.b64 	[param0], %rd61;
	.param .b64 param1;
	st.param.b64 	[param1], 0;
	.param .b32 retval0;
	call.uni (retval0), 
	vprintf, 
	(
	param0, 
	param1
	);
	ld.param.b32 	%r90, [retval0];
	} // callseq 8
	st.local.f64 	[%rd55], %fd3;
	{ // callseq 9, 0
	.param .b64 param0;
	st.param.b64 	[param0], %rd59;
	.param .b64 param1;
	st.param.b64 	[param1], %rd54;
	.param .b32 retval0;
	call.uni (retval0), 
	vprintf, 
	(
	param0, 
	param1
	);
	ld.param.b32 	%r92, [retval0];
	} // callseq 9
	st.local.f64 	[%rd55], %fd5;
	{ // callseq 10, 0
	.param .b64 param0;
	st.param.b64 	[param0], %rd59;
	.param .b64 param1;
	st.param.b64 	[param1], %rd54;
	.param .b32 retval0;
	call.uni (retval0), 
	vprintf, 
	(
	param0, 
	param1
	);
	ld.param.b32 	%r94, [retval0];
	} // callseq 10
	cvt.f64.f32 	%fd6, %f168;
	st.local.f64 	[%rd55], %fd6;
	{ // callseq 11, 0
	.param .b64 param0;
	st.param.b64 	[param0], %rd59;
	.param .b64 param1;
	st.param.b64 	[param1], %rd54;
	.param .b32 retval0;
	call.uni (retval0), 
	vprintf, 
	(
	param0, 
	param1
	);
	ld.param.b32 	%r96, [retval0];
	} // callseq 11
	{ // callseq 12, 0
	.param .b64 param0;
	st.param.b64 	[param0], %rd61;
	.param .b64 param1;
	st.param.b64 	[param1], 0;
	.param .b32 retval0;
	call.uni (retval0), 
	vprintf, 
	(
	param0, 
	param1
	);
	ld.param.b32 	%r98, [retval0];
	} // callseq 12
	cvt.f64.f32 	%fd7, %f1;
	add.u64 	%rd62, %SP, 64;
	add.u64 	%rd63, %SPL, 64;
	st.local.f64 	[%rd63], %fd7;
	mov.u64 	%rd64, $str;
	cvta.global.u64 	%rd65, %rd64;
	{ // callseq 13, 0
	.param .b64 param0;
	st.param.b64 	[param0], %rd65;
	.param .b64 param1;
	st.param.b64 	[param1], %rd62;
	.param .b32 retval0;
	call.uni (retval0), 
	vprintf, 
	(
	param0, 
	param1
	);
	ld.param.b32 	%r100, [retval0];
	} // callseq 13
$L__BB0_3:
	ld.param.u64 	%rd98, [eigenVecBatch3x3Kernel_param_14];
	div.s32 	%r102, %r2, %r41;
	mul.lo.s32 	%r103, %r102, %r41;
	sub.s32 	%r104, %r2, %r103;
	mad.lo.s32 	%r105, %r102, %r40, %r104;
	cvta.to.global.u64 	%rd66, %rd98;
	mul.wide.s32 	%rd67, %r105, 4;
	add.s64 	%rd4, %rd66, %rd67;
	abs.f32 	%f69, %f175;
	abs.f32 	%f70, %f174;
	setp.gt.f32 	%p3, %f70, %f69;
	selp.f32 	%f71, %f70, %f69, %p3;
	selp.u32 	%r106, 1, 0, %p3;
	abs.f32 	%f72, %f170;
	setp.gt.f32 	%p4, %f72, %f71;
	selp.b32 	%r4, 2, %r106, %p4;
	selp.f32 	%f8, %f72, %f71, %p4;
	setp.le.f32 	%p5, %f8, %f65;
	@%p5 bra 	$L__BB0_7;
	setp.eq.s32 	%p6, %r4, 0;
	mov.f32 	%f171, %f169;
	mov.f32 	%f172, %f170;
	mov.f32 	%f176, %f174;
	@%p6 bra 	$L__BB0_6;
	mul.wide.u32 	%rd68, %r4, 12;
	add.s64 	%rd69, %rd1, %rd68;
	ld.local.f32 	%f9, [%rd69];
	st.local.f32 	[%rd69], %f175;
	ld.local.f32 	%f10, [%rd69+4];
	st.local.f32 	[%rd69+4], %f174;
	st.local.v2.f32 	[%rd1], {%f9, %f10};
	ld.local.f32 	%f172, [%rd69+8];
	st.local.f32 	[%rd69+8], %f170;
	st.local.f32 	[%rd1+8], %f172;
	ld.local.f32 	%f176, [%rd1+12];
	ld.local.v2.f32 	{%f173, %f171}, [%rd1+16];
	ld.local.v2.f32 	{%f170, %f169}, [%rd1+24];
	ld.local.f32 	%f168, [%rd1+32];
	ld.local.u64 	%rd100, [%rd1+40];
	mov.f32 	%f174, %f10;
	mov.f32 	%f175, %f9;
$L__BB0_6:
	div.rn.f32 	%f73, %f176, %f175;
	mul.f32 	%f74, %f73, %f175;
	sub.f32 	%f32, %f176, %f74;
	st.local.f32 	[%rd1+12], %f32;
	mul.f32 	%f75, %f73, %f174;
	sub.f32 	%f33, %f173, %f75;
	mul.f32 	%f76, %f73, %f172;
	sub.f32 	%f77, %f171, %f76;
	st.local.v2.f32 	[%rd1+16], {%f33, %f77};
	div.rn.f32 	%f78, %f170, %f175;
	mul.f32 	%f79, %f78, %f175;
	sub.f32 	%f80, %f170, %f79;
	mul.f32 	%f81, %f78, %f174;
	sub.f32 	%f82, %f169, %f81;
	mov.b32 	%r108, %f82;
	mov.b64 	%rd70, {%r109, %r108};
	st.local.v2.f32 	[%rd1+24], {%f80, %f82};
	mul.f32 	%f83, %f78, %f172;
	sub.f32 	%f84, %f168, %f83;
	st.local.f32 	[%rd1+32], %f84;
	mov.b32 	%r131, 1;
	st.u32 	[%rd100], %r131;
	{ .reg .b32 tmp; mov.b64 {tmp, %r110}, %rd70; }
	mov.b32 	%f177, %r110;
	bra.uni 	$L__BB0_8;
$L__BB0_7:
	mov.b32 	%r131, 0;
	st.global.u32 	[%rd2], %r131;
	mov.b32 	%f177, %r3;
	mov.f32 	%f32, %f175;
	mov.f32 	%f33, %f174;
$L__BB0_8:
	setp.gtu.f32 	%p7, %f8, %f65;
	mul.wide.u32 	%rd71, %r131, 12;
	add.s64 	%rd8, %rd1, %rd71;
	abs.f32 	%f85, %f33;
	add.s32 	%r133, %r131, 1;
	abs.f32 	%f86, %f177;
	setp.gt.f32 	%p8, %f86, %f85;
	selp.b32 	%r9, %r133, %r131, %p8;
	selp.f32 	%f180, %f86, %f85, %p8;
	@%p7 bra 	$L__BB0_10;
	or.b32  	%r112, %r131, 2;
	ld.local.f32 	%f87, [%rd8+28];
	abs.f32 	%f88, %f87;
	setp.gt.f32 	%p9, %f88, %f180;
	selp.b32 	%r9, %r112, %r9, %p9;
	selp.f32 	%f180, %f88, %f180, %p9;
$L__BB0_10:
	setp.gtu.f32 	%p10, %f180, %f65;
	@%p10 bra 	$L__BB0_12;
	mov.b32 	%r113, 0;
	st.u32 	[%rd100+4], %r113;
	mov.u32 	%r133, %r131;
	bra.uni 	$L__BB0_18;
$L__BB0_12:
	setp.ne.s32 	%p11, %r9, %r131;
	@%p11 bra 	$L__BB0_14;
	ld.local.f32 	%f181, [%rd8+8];
	bra.uni 	$L__BB0_15;
$L__BB0_14:
	mul.wide.u32 	%rd72, %r9, 12;
	add.s64 	%rd73, %rd1, %rd72;
	ld.local.f32 	%f38, [%rd73];
	st.local.f32 	[%rd73], %f32;
	st.local.f32 	[%rd8], %f38;
	ld.local.f32 	%f39, [%rd73+4];
	st.local.f32 	[%rd73+4], %f33;
	st.local.f32 	[%rd8+4], %f39;
	ld.local.f32 	%f181, [%rd73+8];
	ld.local.f32 	%f89, [%rd8+8];
	st.local.f32 	[%rd73+8], %f89;
	st.local.f32 	[%rd8+8], %f181;
	ld.local.f32 	%f177, [%rd8+16];
	mov.f32 	%f32, %f38;
	mov.f32 	%f33, %f39;
$L__BB0_15:
	setp.gtu.f32 	%p12, %f8, %f65;
	div.rn.f32 	%f90, %f177, %f33;
	mul.f32 	%f91, %f90, %f32;
	ld.local.f32 	%f92, [%rd8+12];
	sub.f32 	%f93, %f92, %f91;
	st.local.f32 	[%rd8+12], %f93;
	mul.f32 	%f94, %f90, %f33;
	sub.f32 	%f95, %f177, %f94;
	st.local.f32 	[%rd8+16], %f95;
	mul.f32 	%f96, %f90, %f181;
	ld.local.f32 	%f97, [%rd8+20];
	sub.f32 	%f98, %f97, %f96;
	st.local.f32 	[%rd8+20], %f98;
	@%p12 bra 	$L__BB0_17;
	ld.local.f32 	%f99, [%rd8+28];
	div.rn.f32 	%f100, %f99, %f33;
	mul.f32 	%f101, %f100, %f32;
	ld.local.f32 	%f102, [%rd8+24];
	sub.f32 	%f103, %f102, %f101;
	st.local.f32 	[%rd8+24], %f103;
	mul.f32 	%f104, %f100, %f33;
	sub.f32 	%f105, %f99, %f104;
	st.local.f32 	[%rd8+28], %f105;
	mul.f32 	%f106, %f100, %f181;
	ld.local.f32 	%f107, [%rd8+32];
	sub.f32 	%f108, %f107, %f106;
	st.local.f32 	[%rd8+32], %f108;
$L__BB0_17:
	ld.local.u64 	%rd100, [%rd1+40];
	mov.b32 	%r114, 1;
	st.u32 	[%rd100+4], %r114;
$L__BB0_18:
	mul.wide.u32 	%rd74, %r133, 12;
	add.s64 	%rd11, %rd1, %rd74;
	ld.local.f32 	%f186, [%rd11+8];
	abs.f32 	%f185, %f186;
	setp.gt.u32 	%p13, %r133, 1;
	mov.b32 	%r134, 2;
	@%p13 bra 	$L__BB0_21;
	ld.local.f32 	%f109, [%rd11+20];
	abs.f32 	%f110, %f109;
	setp.gt.f32 	%p14, %f110, %f185;
	selp.u32 	%r116, 1, 0, %p14;
	add.s32 	%r134, %r133, %r116;
	selp.f32 	%f185, %f110, %f185, %p14;
	setp.eq.s32 	%p15, %r133, 1;
	@%p15 bra 	$L__BB0_21;
	add.s32 	%r117, %r133, 2;
	ld.local.f32 	%f111, [%rd11+32];
	abs.f32 	%f112, %f111;
	setp.gt.f32 	%p16, %f112, %f185;
	selp.b32 	%r134, %r117, %r134, %p16;
	selp.f32 	%f185, %f112, %f185, %p16;
$L__BB0_21:
	ld.local.f32 	%f187, [%rd1+48];
	setp.gtu.f32 	%p17, %f185, %f187;
	@%p17 bra 	$L__BB0_23;
	mov.b32 	%r118, 0;
	st.u32 	[%rd100+8], %r118;
	bra.uni 	$L__BB0_29;
$L__BB0_23:
	setp.eq.s32 	%p18, %r134, %r133;
	@%p18 bra 	$L__BB0_25;
	mul.wide.u32 	%rd75, %r134, 12;
	add.s64 	%rd76, %rd1, %rd75;
	ld.local.f32 	%f113, [%rd76];
	ld.local.f32 	%f114, [%rd11];
	st.local.f32 	[%rd76], %f114;
	st.local.f32 	[%rd11], %f113;
	ld.local.f32 	%f115, [%rd76+4];
	ld.local.f32 	%f116, [%rd11+4];
	st.local.f32 	[%rd76+4], %f116;
	st.local.f32 	[%rd11+4], %f115;
	ld.local.f32 	%f52, [%rd76+8];
	st.local.f32 	[%rd76+8], %f186;
	st.local.f32 	[%rd11+8], %f52;
	mov.f32 	%f186, %f52;
$L__BB0_25:
	setp.gt.u32 	%p19, %r133, 1;
	@%p19 bra 	$L__BB0_28;
	ld.local.f32 	%f117, [%rd11+20];
	div.rn.f32 	%f118, %f117, %f186;
	ld.local.f32 	%f54, [%rd11];
	mul.f32 	%f119, %f118, %f54;
	ld.local.f32 	%f120, [%rd11+12];
	sub.f32 	%f121, %f120, %f119;
	st.local.f32 	[%rd11+12], %f121;
	ld.local.f32 	%f55, [%rd11+4];
	mul.f32 	%f122, %f118, %f55;
	ld.local.f32 	%f123, [%rd11+16];
	sub.f32 	%f124, %f123, %f122;
	st.local.f32 	[%rd11+16], %f124;
	mul.f32 	%f125, %f118, %f186;
	sub.f32 	%f126, %f117, %f125;
	st.local.f32 	[%rd11+20], %f126;
	setp.eq.s32 	%p20, %r133, 1;
	@%p20 bra 	$L__BB0_28;
	ld.local.f32 	%f127, [%rd11+32];
	div.rn.f32 	%f128, %f127, %f186;
	mul.f32 	%f129, %f128, %f54;
	ld.local.f32 	%f130, [%rd11+24];
	sub.f32 	%f131, %f130, %f129;
	st.local.f32 	[%rd11+24], %f131;
	mul.f32 	%f132, %f128, %f55;
	ld.local.f32 	%f133, [%rd11+28];
	sub.f32 	%f134, %f133, %f132;
	st.local.f32 	[%rd11+28], %f134;
	mul.f32 	%f135, %f128, %f186;
	sub.f32 	%f136, %f127, %f135;
	st.local.f32 	[%rd11+32], %f136;
$L__BB0_28:
	ld.local.u64 	%rd100, [%rd1+40];
	mov.b32 	%r119, 1;
	st.u32 	[%rd100+8], %r119;
	ld.local.f32 	%f187, [%rd1+48];
$L__BB0_29:
	ld.local.f32 	%f137, [%rd1];
	abs.f32 	%f138, %f137;
	setp.geu.f32 	%p21, %f138, %f187;
	@%p21 bra 	$L__BB0_31;
	mov.b32 	%r120, 0;
	st.u32 	[%rd100], %r120;
$L__BB0_31:
	ld.global.u32 	%r122, [%rd2+8];
	setp.eq.s32 	%p22, %r122, 0;
	mov.b64 	%rd105, 2;
	mov.b32 	%r136, 1;
	@%p22 bra 	$L__BB0_35;
	mov.b32 	%r135, 2;
	mov.b64 	%rd105, 2;
$L__BB0_33:
	mov.u32 	%r14, %r135;
	add.s32 	%r135, %r14, -1;
	shl.b64 	%rd79, %rd105, 2;
	add.s64 	%rd80, %rd4, %rd79;
	mov.b32 	%r124, 0;
	st.global.u32 	[%rd80], %r124;
	cvt.s64.s32 	%rd105, %r135;
	mul.wide.s32 	%rd81, %r14, 4;
	add.s64 	%rd82, %rd2, %rd81;
	ld.global.u32 	%r125, [%rd82+-4];
	setp.ne.s32 	%p23, %r125, 0;
	@%p23 bra 	$L__BB0_33;
	add.s32 	%r136, %r14, -2;
$L__BB0_35:
	shl.b64 	%rd83, %rd105, 2;
	add.s64 	%rd84, %rd4, %rd83;
	mov.b32 	%r126, 1065353216;
	st.global.u32 	[%rd84], %r126;
	setp.lt.s32 	%p24, %r136, 0;
	@%p24 bra 	$L__BB0_47;
	mov.b32 	%r137, 0;
	mov.u32 	%r138, %r136;
	mov.u32 	%r139, %r136;
$L__BB0_37:
	sub.s32 	%r21, %r137, %r136;
	mul.wide.u32 	%rd85, %r139, 4;
	add.s64 	%rd17, %rd4, %rd85;
	mov.b32 	%r128, 0;
	st.global.u32 	[%rd17], %r128;
	add.s64 	%rd86, %rd2, %rd85;
	ld.global.u32 	%r129, [%rd86];
	setp.eq.s32 	%p25, %r129, 0;
	@%p25 bra 	$L__BB0_46;
	setp.gt.u32 	%p26, %r139, 1;
	mul.wide.u32 	%rd87, %r138, 12;
	add.s64 	%rd18, %rd1, %rd87;
	add.s64 	%rd19, %rd18, %rd85;
	mov.f32 	%f188, 0f00000000;
	@%p26 bra 	$L__BB0_45;
	and.b32  	%r22, %r21, 3;
	setp.eq.s32 	%p27, %r22, 2;
	mov.f32 	%f188, 0f00000000;
	mov.u32 	%r140, %r139;
	@%p27 bra 	$L__BB0_43;
	add.s32 	%r140, %r139, 1;
	ld.global.f32 	%f141, [%rd17+4];
	ld.local.f32 	%f142, [%rd19+4];
	mul.f32 	%f143, %f141, %f142;
	mov.f32 	%f144, 0f00000000;
	sub.f32 	%f188, %f144, %f143;
	st.global.f32 	[%rd17], %f188;
	setp.eq.s32 	%p28, %r22, 3;
	@%p28 bra 	$L__BB0_43;
	add.s32 	%r140, %r139, 2;
	ld.global.f32 	%f145, [%rd17+8];
	ld.local.f32 	%f146, [%rd19+8];
	mul.f32 	%f147, %f145, %f146;
	sub.f32 	%f188, %f188, %f147;
	st.global.f32 	[%rd17], %f188;
	setp.eq.s32 	%p29, %r22, 0;
	@%p29 bra 	$L__BB0_43;
	add.s32 	%r140, %r139, 3;
	ld.global.f32 	%f148, [%rd17+12];
	ld.local.f32 	%f149, [%rd19+12];
	mul.f32 	%f150, %f148, %f149;
	sub.f32 	%f188, %f188, %f150;
	st.global.f32 	[%rd17], %f188;
$L__BB0_43:
	add.s32 	%r130, %r21, 1;
	setp.lt.u32 	%p30, %r130, 3;
	@%p30 bra 	$L__BB0_45;
$L__BB0_44:
	mul.wide.u32 	%rd89, %r140, 4;
	add.s64 	%rd90, %rd4, %rd89;
	ld.global.f32 	%f151, [%rd90+4];
	add.s64 	%rd91, %rd18, %rd89;
	ld.local.f32 	%f152, [%rd91+4];
	mul.f32 	%f153, %f151, %f152;
	sub.f32 	%f154, %f188, %f153;
	st.global.f32 	[%rd17], %f154;
	ld.global.f32 	%f155, [%rd90+8];
	ld.local.f32 	%f156, [%rd91+8];
	mul.f32 	%f157, %f155, %f156;
	sub.f32 	%f158, %f154, %f157;
	st.global.f32 	[%rd17], %f158;
	ld.global.f32 	%f159, [%rd90+12];
	ld.local.f32 	%f160, [%rd91+12];
	mul.f32 	%f161, %f159, %f160;
	sub.f32 	%f162, %f158, %f161;
	st.global.f32 	[%rd17], %f162;
	add.s32 	%r140, %r140, 4;
	ld.global.f32 	%f163, [%rd90+16];
	ld.local.f32 	%f164, [%rd91+16];
	mul.f32 	%f165, %f163, %f164;
	sub.f32 	%f188, %f162, %f165;
	st.global.f32 	[%rd17], %f188;
	bra.uni 	$L__BB0_44;
$L__BB0_45:
	ld.local.f32 	%f166, [%rd19];
	div.rn.f32 	%f167, %f188, %f166;
	st.global.f32 	[%rd17], %f167;
	add.s32 	%r138, %r138, -1;
$L__BB0_46:
	add.s32 	%r31, %r139, -1;
	setp.ne.s32 	%p31, %r139, 0;
	setp.gt.s32 	%p32, %r138, -1;
	and.pred  	%p33, %p32, %p31;
	add.s32 	%r137, %r137, 1;
	mov.u32 	%r139, %r31;
	@%p33 bra 	$L__BB0_37;
$L__BB0_47:
	ret;

}


// ===== COMPILED SASS (sm_100) =====

	.target	sm_100

	.elftype	@"ET_EXEC"


//--------------------- .note.nv.tkinfo           --------------------------
	.section	.note.nv.tkinfo,"",@"SHT_NOTE"
	.sectionflags	@"SHF_NOTE_NV_TKINFO"
	.tkinfo
        /*0018*/ 	.word	0x00000002
        /*0030*/ 	.string	""
        /*0030*/ 	.string	"ptxas"
        /*0030*/ 	.string	"Cuda compilation tools, release 13.0, V13.0.88"
        /*0030*/ 	.string	"Build cuda_13.0.r13.0/compiler.36424714_0"
        /*0030*/ 	.string	"-arch sm_100 -m 64 "



//--------------------- .note.nv.cuinfo           --------------------------
	.section	.note.nv.cuinfo,"",@"SHT_NOTE"
	.sectionflags	@"SHF_NOTE_NV_CUINFO"
        /*0018*/ 	.short	0x0002
        /*001a*/ 	.short	0x0064
        /*001c*/ 	.short	0x0082
	.zero		2


//--------------------- .nv.info                  --------------------------
	.section	.nv.info,"",@"SHT_CUDA_INFO"
	.align	4


	//----- nvinfo : EIATTR_REGCOUNT
	.align		4
        /*0000*/ 	.byte	0x04, 0x2f
        /*0002*/ 	.short	(.L_5 - .L_4)
	.align		4
.L_4:
        /*0004*/ 	.word	index@(eigenVecBatch3x3Kernel)
        /*0008*/ 	.word	0x00000028


	//----- nvinfo : EIATTR_FRAME_SIZE
	.align		4
.L_5:
        /*000c*/ 	.byte	0x04, 0x11
        /*000e*/ 	.short	(.L_7 - .L_6)
	.align		4
.L_6:
        /*0010*/ 	.word	index@($__internal_0_$__cuda_sm3x_div_rn_noftz_f32_slowpath)
        /*0014*/ 	.word	0x00000048


	//----- nvinfo : EIATTR_FRAME_SIZE
	.align		4
.L_7:
        /*0018*/ 	.byte	0x04, 0x11
        /*001a*/ 	.short	(.L_9 - .L_8)
	.align		4
.L_8:
        /*001c*/ 	.word	index@(eigenVecBatch3x3Kernel)
        /*0020*/ 	.word	0x00000048


	//----- nvinfo : EIATTR_MIN_STACK_SIZE
	.align		4
.L_9:
        /*0024*/ 	.byte	0x04, 0x12
        /*0026*/ 	.short	(.L_11 - .L_10)
	.align		4
.L_10:
        /*0028*/ 	.word	index@(eigenVecBatch3x3Kernel)
        /*002c*/ 	.word	0x00000048
.L_11:


//--------------------- .nv.compat                --------------------------
	.section	.nv.compat,"",@"SHT_CUDA_COMPAT_INFO"
	.align	4
        /*0000*/ 	.byte	0x02, 0x09, 0x00, 0x00, 0x02, 0x02, 0x01, 0x00, 0x02, 0x05, 0x05, 0x00, 0x03, 0x07, 0x01, 0x01
        /*0010*/ 	.byte	0x02, 0x03, 0x00, 0x00, 0x02, 0x06, 0x01, 0x00, 0x04, 0x0b, 0x08, 0x00, 0x01, 0x00, 0x00, 0x00
        /*0020*/ 	.byte	0x00, 0x00, 0x00, 0x00


//--------------------- .nv.info.eigenVecBatch3x3Kernel --------------------------
	.section	.nv.info.eigenVecBatch3x3Kernel,"",@"SHT_CUDA_INFO"
	.sectionflags	@""
	.align	4


	//----- nvinfo : EIATTR_CUDA_API_VERSION
	.align		4
        /*0000*/ 	.byte	0x04, 0x37
        /*0002*/ 	.short	(.L_13 - .L_12)
.L_12:
        /*0004*/ 	.word	0x00000082


	//----- nvinfo : EIATTR_KPARAM_INFO
	.align		4
.L_13:
        /*0008*/ 	.byte	0x04, 0x17
        /*000a*/ 	.short	(.L_15 - .L_14)
.L_14:
        /*000c*/ 	.word	0x00000000
        /*0010*/ 	.short	0x0018
        /*0012*/ 	.short	0x009c
        /*0014*/ 	.byte	0x00, 0xf0, 0x11, 0x00


	//----- nvinfo : EIATTR_KPARAM_INFO
	.align		4
.L_15:
        /*0018*/ 	.byte	0x04, 0x17
        /*001a*/ 	.short	(.L_17 - .L_16)
.L_16:
        /*001c*/ 	.word	0x00000000
        /*0020*/ 	.short	0x0017
        /*0022*/ 	.short	0x0098
        /*0024*/ 	.byte	0x00, 0xf0, 0x11, 0x00


	//----- nvinfo : EIATTR_KPARAM_INFO
	.align		4
.L_17:
        /*0028*/ 	.byte	0x04, 0x17
        /*002a*/ 	.short	(.L_19 - .L_18)
.L_18:
        /*002c*/ 	.word	0x00000000
        /*0030*/ 	.short	0x0016
        /*0032*/ 	.short	0x0094
        /*0034*/ 	.byte	0x00, 0xf0, 0x11, 0x00


	//----- nvinfo : EIATTR_KPARAM_INFO
	.align		4
.L_19:
        /*0038*/ 	.byte	0x04, 0x17
        /*003a*/ 	.short	(.L_21 - .L_20)
.L_20:
        /*003c*/ 	.word	0x00000000
        /*0040*/ 	.short	0x0015
        /*0042*/ 	.short	0x0090
        /*0044*/ 	.byte	0x00, 0xf0, 0x11, 0x00


	//----- nvinfo : EIATTR_KPARAM_INFO
	.align		4
.L_21:
        /*0048*/ 	.byte	0x04, 0x17
        /*004a*/ 	.short	(.L_23 - .L_22)
.L_22:
        /*004c*/ 	.word	0x00000000
        /*0050*/ 	.short	0x0014
        /*0052*/ 	.short	0x0088
        /*0054*/ 	.byte	0x00, 0xf5, 0x21, 0x00


	//----- nvinfo : EIATTR_KPARAM_INFO
	.align		4
.L_23:
        /*0058*/ 	.byte	0x04, 0x17
        /*005a*/ 	.short	(.L_25 - .L_24)
.L_24:
        /*005c*/ 	.word	0x00000000
        /*0060*/ 	.short	0x0013
        /*0062*/ 	.short	0x0084
        /*0064*/ 	.byte	0x00, 0xf0, 0x11, 0x00


	//----- nvinfo : EIATTR_KPARAM_INFO
	.align		4
.L_25:
        /*0068*/ 	.byte	0x04, 0x17
        /*006a*/ 	.short	(.L_27 - .L_26)
.L_26:
        /*006c*/ 	.word	0x00000000
        /*0070*/ 	.short	0x0012
        /*0072*/ 	.short	0x0080
        /*0074*/ 	.byte	0x00, 0xf0, 0x11, 0x00


	//----- nvinfo : EIATTR_KPARAM_INFO
	.align		4
.L_27:
        /*0078*/ 	.byte	0x04, 0x17
        /*007a*/ 	.short	(.L_29 - .L_28)
.L_28:
        /*007c*/ 	.word	0x00000000
        /*0080*/ 	.short	0x0011
        /*0082*/ 	.short	0x0078
        /*0084*/ 	.byte	0x00, 0xf5, 0x21, 0x00


	//----- nvinfo : EIATTR_KPARAM_INFO
	.align		4
.L_29:
        /*0088*/ 	.byte	0x04, 0x17
        /*008a*/ 	.short	(.L_31 - .L_30)
.L_30:
        /*008c*/ 	.word	0x00000000
        /*0090*/ 	.short	0x0010
        /*0092*/ 	.short	0x0074
        /*0094*/ 	.byte	0x00, 0xf0, 0x11, 0x00


	//----- nvinfo : EIATTR_KPARAM_INFO
	.align		4
.L_31:
        /*0098*/ 	.byte	0x04, 0x17
        /*009a*/ 	.short	(.L_33 - .L_32)
.L_32:
        /*009c*/ 	.word	0x00000000
        /*00a0*/ 	.short	0x000f
        /*00a2*/ 	.short	0x0070
        /*00a4*/ 	.byte	0x00, 0xf0, 0x11, 0x00


	//----- nvinfo : EIATTR_KPARAM_INFO
	.align		4
.L_33:
        /*00a8*/ 	.byte	0x04, 0x17
        /*00aa*/ 	.short	(.L_35 - .L_34)
.L_34:
        /*00ac*/ 	.word	0x00000000
        /*00b0*/ 	.short	0x000e
        /*00b2*/ 	.short	0x0068
        /*00b4*/ 	.byte	0x00, 0xf5, 0x21, 0x00


	//----- nvinfo : EIATTR_KPARAM_INFO
	.align		4
.L_35:
        /*00b8*/ 	.byte	0x04, 0x17
        /*00ba*/ 	.short	(.L_37 - .L_36)
.L_36:
        /*00bc*/ 	.word	0x00000000
        /*00c0*/ 	.short	0x000d
        /*00c2*/ 	.short	0x0064
        /*00c4*/ 	.byte	0x00, 0xf0, 0x11, 0x00


	//----- nvinfo : EIATTR_KPARAM_INFO
	.align		4
.L_37:
        /*00c8*/ 	.byte	0x04, 0x17
        /*00ca*/ 	.short	(.L_39 - .L_38)
.L_38:
        /*00cc*/ 	.word	0x00000000
        /*00d0*/ 	.short	0x000c
        /*00d2*/ 	.short	0x0060
        /*00d4*/ 	.byte	0x00, 0xf0, 0x11, 0x00


	//----- nvinfo : EIATTR_KPARAM_INFO
	.align		4
.L_39:
        /*00d8*/ 	.byte	0x04, 0x17
        /*00da*/ 	.short	(.L_41 - .L_40)
.L_40:
        /*00dc*/ 	.word	0x00000000
        /*00e0*/ 	.short	0x000b
        /*00e2*/ 	.short	0x0058
        /*00e4*/ 	.byte	0x00, 0xf5, 0x21, 0x00


	//----- nvinfo : EIATTR_KPARAM_INFO
	.align		4
.L_41:
        /*00e8*/ 	.byte	0x04, 0x17
        /*00ea*/ 	.short	(.L_43 - .L_42)
.L_42:
        /*00ec*/ 	.word	0x00000000
        /*00f0*/ 	.short	0x000a
        /*00f2*/ 	.short	0x0050
        /*00f4*/ 	.byte	0x00, 0xf0, 0x11, 0x00


	//----- nvinfo : EIATTR_KPARAM_INFO
	.align		4
.L_43:
        /*00f8*/ 	.byte	0x04, 0x17
        /*00fa*/ 	.short	(.L_45 - .L_44)
.L_44:
        /*00fc*/ 	.word	0x00000000
        /*0100*/ 	.short	0x0009
        /*0102*/ 	.short	0x0048
        /*0104*/ 	.byte	0x00, 0xf5, 0x21, 0x00


	//----- nvinfo : EIATTR_KPARAM_INFO
	.align		4
.L_45:
        /*0108*/ 	.byte	0x04, 0x17
        /*010a*/ 	.short	(.L_47 - .L_46)
.L_46:
        /*010c*/ 	.word	0x00000000
        /*0110*/ 	.short	0x0008
        /*0112*/ 	.short	0x0040
        /*0114*/ 	.byte	0x00, 0xf0, 0x11, 0x00


	//----- nvinfo : EIATTR_KPARAM_INFO
	.align		4
.L_47:
        /*0118*/ 	.byte	0x04, 0x17
        /*011a*/ 	.short	(.L_49 - .L_48)
.L_48:
        /*011c*/ 	.word	0x00000000
        /*0120*/ 	.short	0x0007
        /*0122*/ 	.short	0x0038
        /*0124*/ 	.byte	0x00, 0xf5, 0x21, 0x00


	//----- nvinfo : EIATTR_KPARAM_INFO
	.align		4
.L_49:
        /*0128*/ 	.byte	0x04, 0x17
        /*012a*/ 	.short	(.L_51 - .L_50)
.L_50:
        /*012c*/ 	.word	0x00000000
        /*0130*/ 	.short	0x0006
        /*0132*/ 	.short	0x0030
        /*0134*/ 	.byte	0x00, 0xf0, 0x11, 0x00


	//----- nvinfo : EIATTR_KPARAM_INFO
	.align		4
.L_51:
        /*0138*/ 	.byte	0x04, 0x17
        /*013a*/ 	.short	(.L_53 - .L_52)
.L_52:
        /*013c*/ 	.word	0x00000000
        /*0140*/ 	.short	0x0005
        /*0142*/ 	.short	0x0028
        /*0144*/ 	.byte	0x00, 0xf5, 0x21, 0x00


	//----- nvinfo : EIATTR_KPARAM_INFO
	.align		4
.L_53:
        /*0148*/ 	.byte	0x04, 0x17
        /*014a*/ 	.short	(.L_55 - .L_54)
.L_54:
        /*014c*/ 	.word	0x00000000
        /*0150*/ 	.short	0x0004
        /*0152*/ 	.short	0x0020
        /*0154*/ 	.byte	0x00, 0xf0, 0x11, 0x00


	//----- nvinfo : EIATTR_KPARAM_INFO
	.align		4
.L_55:
        /*0158*/ 	.byte	0x04, 0x17
        /*015a*/ 	.short	(.L_57 - .L_56)
.L_56:
        /*015c*/ 	.word	0x00000000
        /*0160*/ 	.short	0x0003
        /*0162*/ 	.short	0x0018
        /*0164*/ 	.byte	0x00, 0xf5, 0x21, 0x00


	//----- nvinfo : EIATTR_KPARAM_INFO
	.align		4
.L_57:
        /*0168*/ 	.byte	0x04, 0x17
        /*016a*/ 	.short	(.L_59 - .L_58)
.L_58:
        /*016c*/ 	.word	0x00000000
        /*0170*/ 	.short	0x0002
        /*0172*/ 	.short	0x0010
        /*0174*/ 	.byte	0x00, 0xf0, 0x11, 0x00


	//----- nvinfo : EIATTR_KPARAM_INFO
	.align		4
.L_59:
        /*0178*/ 	.byte	0x04, 0x17
        /*017a*/ 	.short	(.L_61 - .L_60)
.L_60:
        /*017c*/ 	.word	0x00000000
        /*0180*/ 	.short	0x0001
        /*0182*/ 	.short	0x0008
        /*0184*/ 	.byte	0x00, 0xf5, 0x21, 0x00


	//----- nvinfo : EIATTR_KPARAM_INFO
	.align		4
.L_61:
        /*0188*/ 	.byte	0x04, 0x17
        /*018a*/ 	.short	(.L_63 - .L_62)
.L_62:
        /*018c*/ 	.word	0x00000000
        /*0190*/ 	.short	0x0000
        /*0192*/ 	.short	0x0000
        /*0194*/ 	.byte	0x00, 0xf0, 0x11, 0x00


	//----- nvinfo : EIATTR_SPARSE_MMA_MASK
	.align		4
.L_63:
        /*0198*/ 	.byte	0x03, 0x50
        /*019a*/ 	.short	0x0000


	//----- nvinfo : EIATTR_MAXREG_COUNT
	.align		4
        /*019c*/ 	.byte	0x03, 0x1b
        /*019e*/ 	.short	0x00ff


	//----- nvinfo : EIATTR_EXTERNS
	.align		4
        /*01a0*/ 	.byte	0x04, 0x0f
        /*01a2*/ 	.short	(.L_65 - .L_64)


	//   ....[0]....
	.align		4
.L_64:
        /*01a4*/ 	.word	index@(vprintf)


	//----- nvinfo : EIATTR_MERCURY_ISA_VERSION
	.align		4
.L_65:
        /*01a8*/ 	.byte	0x03, 0x5f
        /*01aa*/ 	.short	0x0101


	//----- nvinfo : EIATTR_VRC_CTA_INIT_COUNT
	.align		4
        /*01ac*/ 	.byte	0x02, 0x4a
	.zero		1
	.zero		1


	//----- nvinfo : EIATTR_SYSCALL_OFFSETS
	.align		4
        /*01b0*/ 	.byte	0x04, 0x46
        /*01b2*/ 	.short	(.L_67 - .L_66)


	//   ....[0]....
.L_66:
        /*01b4*/ 	.word	0x00000ed0


	//   ....[1]....
        /*01b8*/ 	.word	0x00000f70


	//   ....[2]....
        /*01bc*/ 	.word	0x00001010


	//   ....[3]....
        /*01c0*/ 	.word	0x000010b0


	//   ....[4]....
        /*01c4*/ 	.word	0x00001120


	//   ....[5]....
        /*01c8*/ 	.word	0x000011b0


	//   ....[6]....
        /*01cc*/ 	.word	0x00001250


	//   ....[7]....
        /*01d0*/ 	.word	0x000012f0


	//   ....[8]....
        /*01d4*/ 	.word	0x00001360


	//   ....[9]....
        /*01d8*/ 	.word	0x000013f0


	//   ....[10]....
        /*01dc*/ 	.word	0x00001480


	//   ....[11]....
        /*01e0*/ 	.word	0x00001520


	//   ....[12]....
        /*01e4*/ 	.word	0x00001590


	//   ....[13]....
        /*01e8*/ 	.word	0x00001630


	//----- nvinfo : EIATTR_EXIT_INSTR_OFFSETS
	.align		4
.L_67:
        /*01ec*/ 	.byte	0x04, 0x1c
        /*01ee*/ 	.short	(.L_69 - .L_68)


	//   ....[0]....
.L_68:
        /*01f0*/ 	.word	0x00000330


	//   ....[1]....
        /*01f4*/ 	.word	0x00002b10


	//   ....[2]....
        /*01f8*/ 	.word	0x00002f70


	//----- nvinfo : EIATTR_CRS_STACK_SIZE
	.align		4
.L_69:
        /*01fc*/ 	.byte	0x04, 0x1e
        /*01fe*/ 	.short	(.L_71 - .L_70)
.L_70:
        /*0200*/ 	.word	0x00000000


	//----- nvinfo : EIATTR_CBANK_PARAM_SIZE
	.align		4
.L_71:
        /*0204*/ 	.byte	0x03, 0x19
        /*0206*/ 	.short	0x00a0


	//----- nvinfo : EIATTR_PARAM_CBANK
	.align		4
        /*0208*/ 	.byte	0x04, 0x0a
        /*020a*/ 	.short	(.L_73 - .L_72)
	.align		4
.L_72:
        /*020c*/ 	.word	index@(.nv.constant0.eigenVecBatch3x3Kernel)
        /*0210*/ 	.short	0x0380
        /*0212*/ 	.short	0x00a0


	//----- nvinfo : EIATTR_SW_WAR
	.align		4
.L_73:
        /*0214*/ 	.byte	0x04, 0x36
        /*0216*/ 	.short	(.L_75 - .L_74)
.L_74:
        /*0218*/ 	.word	0x00000008
.L_75:


//--------------------- .nv.callgraph             --------------------------
	.section	.nv.callgraph,"",@"SHT_CUDA_CALLGRAPH"
	.align	4
	.sectionentsize	8
	.align		4
        /*0000*/ 	.word	0x00000000
	.align		4
        /*0004*/ 	.word	0xffffffff
	.align		4
        /*0008*/ 	.word	index@(eigenVecBatch3x3Kernel)
	.align		4
        /*000c*/ 	.word	index@(vprintf)
	.align		4
        /*0010*/ 	.word	0x00000000
	.align		4
        /*0014*/ 	.word	0xfffffffe
	.align		4
        /*0018*/ 	.word	0x00000000
	.align		4
        /*001c*/ 	.word	0xfffffffd
	.align		4
        /*0020*/ 	.word	0x00000000
	.align		4
        /*0024*/ 	.word	0xfffffffc


//--------------------- .nv.constant4             --------------------------
	.section	.nv.constant4,"a",@progbits
	.align	8
	.align		8
.nv.constant4:
        /*0000*/ 	.dword	vprintf
	.align		8
        /*0008*/ 	.dword	$str
	.align		8
        /*0010*/ 	.dword	$str$1
	.align		8
        /*0018*/ 	.dword	$str$2
	.align		8
        /*0020*/ 	.dword	$str$3


//--------------------- .text.eigenVecBatch3x3Kernel --------------------------
	.section	.text.eigenVecBatch3x3Kernel,"ax",@progbits
	.align	128
        .global         eigenVecBatch3x3Kernel
        .type           eigenVecBatch3x3Kernel,@function
        .size           eigenVecBatch3x3Kernel,(.L_x_70 - eigenVecBatch3x3Kernel)
        .other          eigenVecBatch3x3Kernel,@"STO_CUDA_ENTRY STV_DEFAULT"
eigenVecBatch3x3Kernel:
.text.eigenVecBatch3x3Kernel:
[----:B------:R-:W0:Y:S08]  /*0000*/  LDC R1, c[0x0][0x37c] ;  /* 0x0000df00ff017b82 */ /* 0x000e300000000800 */
[----:B------:R-:W1:Y:S01]  /*0010*/  LDC R7, c[0x0][0x41c] ;  /* 0x00010700ff077b82 */ /* 0x000e620000000800 */
[----:B------:R-:W2:Y:S01]  /*0020*/  LDCU UR5, c[0x0][0x2fc] ;  /* 0x00005f80ff0577ac */ /* 0x000ea20008000800 */
[----:B0-----:R-:W-:Y:S01]  /*0030*/  VIADD R1, R1, 0xffffffb8 ;  /* 0xffffffb801017836 */ /* 0x001fe20000000000 */
[----:B------:R-:W0:Y:S05]  /*0040*/  LDCU UR4, c[0x0][0x2f8] ;  /* 0x00005f00ff0477ac */ /* 0x000e2a0008000800 */
[----:B------:R-:W3:Y:S08]  /*0050*/  LDC R6, c[0x0][0x380] ;  /* 0x0000e000ff067b82 */ /* 0x000ef00000000800 */
[----:B------:R-:W4:Y:S01]  /*0060*/  S2UR UR6, SR_CTAID.X ;  /* 0x00000000000679c3 */ /* 0x000f220000002500 */
[----:B-1----:R-:W-:-:S02]  /*0070*/  IABS R0, R7 ;  /* 0x0000000700007213 */ /* 0x002fc40000000000 */
[----:B------:R-:W-:Y:S02]  /*0080*/  LOP3.LUT R10, RZ, R7, RZ, 0x33, !PT ;  /* 0x00000007ff0a7212 */ /* 0x000fe400078e33ff */
[----:B------:R-:W1:Y:S01]  /*0090*/  I2F.RP R4, R0 ;  /* 0x0000000000047306 */ /* 0x000e620000209400 */
[----:B---3--:R-:W-:-:S07]  /*00a0*/  IABS R9, R6 ;  /* 0x0000000600097213 */ /* 0x008fce0000000000 */
[----:B-1----:R-:W1:Y:S02]  /*00b0*/  MUFU.RCP R4, R4 ;  /* 0x0000000400047308 */ /* 0x002e640000001000 */
[----:B-1----:R-:W-:-:S06]  /*00c0*/  VIADD R2, R4, 0xffffffe ;  /* 0x0ffffffe04027836 */ /* 0x002fcc0000000000 */
[----:B------:R1:W3:Y:S02]  /*00d0*/  F2I.FTZ.U32.TRUNC.NTZ R3, R2 ;  /* 0x0000000200037305 */ /* 0x0002e4000021f000 */
[----:B-1----:R-:W-:Y:S01]  /*00e0*/  IMAD.MOV.U32 R2, RZ, RZ, RZ ;  /* 0x000000ffff027224 */ /* 0x002fe200078e00ff */
[----:B---3--:R-:W-:-:S05]  /*00f0*/  IADD3 R5, PT, PT, RZ, -R3, RZ ;  /* 0x80000003ff057210 */ /* 0x008fca0007ffe0ff */
[----:B------:R-:W-:-:S04]  /*0100*/  IMAD R5, R5, R0, RZ ;  /* 0x0000000005057224 */ /* 0x000fc800078e02ff */
[----:B------:R-:W-:Y:S01]  /*0110*/  IMAD.HI.U32 R8, R3, R5, R2 ;  /* 0x0000000503087227 */ /* 0x000fe200078e0002 */
[----:B------:R-:W-:Y:S02]  /*0120*/  LOP3.LUT R2, R6, R7, RZ, 0x3c, !PT ;  /* 0x0000000706027212 */ /* 0x000fe400078e3cff */
[----:B------:R-:W4:Y:S01]  /*0130*/  LDC R6, c[0x0][0x360] ;  /* 0x0000d800ff067b82 */ /* 0x000f220000000800 */
[----:B------:R-:W-:Y:S01]  /*0140*/  IMAD.MOV.U32 R5, RZ, RZ, R9 ;  /* 0x000000ffff057224 */ /* 0x000fe200078e0009 */
[----:B------:R-:W-:Y:S01]  /*0150*/  ISETP.GE.AND P2, PT, R2, RZ, PT ;  /* 0x000000ff0200720c */ /* 0x000fe20003f46270 */
[----:B------:R-:W4:Y:S02]  /*0160*/  S2R R9, SR_TID.X ;  /* 0x0000000000097919 */ /* 0x000f240000002100 */
[----:B------:R-:W-:-:S05]  /*0170*/  IMAD.HI.U32 R3, R8, R5, RZ ;  /* 0x0000000508037227 */ /* 0x000fca00078e00ff */
[----:B------:R-:W-:-:S05]  /*0180*/  IADD3 R4, PT, PT, -R3, RZ, RZ ;  /* 0x000000ff03047210 */ /* 0x000fca0007ffe1ff */
[----:B------:R-:W-:-:S05]  /*0190*/  IMAD R5, R0, R4, R5 ;  /* 0x0000000400057224 */ /* 0x000fca00078e0205 */
[----:B------:R-:W-:-:S13]  /*01a0*/  ISETP.GT.U32.AND P1, PT, R0, R5, PT ;  /* 0x000000050000720c */ /* 0x000fda0003f24070 */
[----:B------:R-:W-:Y:S02]  /*01b0*/  @!P1 IMAD.IADD R5, R5, 0x1, -R0 ;  /* 0x0000000105059824 */ /* 0x000fe400078e0a00 */
[----:B------:R-:W-:Y:S02]  /*01c0*/  @!P1 VIADD R3, R3, 0x1 ;  /* 0x0000000103039836 */ /* 0x000fe40000000000 */
[----:B----4-:R-:W-:Y:S01]  /*01d0*/  IMAD R6, R6, UR6, R9 ;  /* 0x0000000606067c24 */ /* 0x010fe2000f8e0209 */
[----:B------:R-:W-:-:S13]  /*01e0*/  ISETP.GE.U32.AND P0, PT, R5, R0, PT ;  /* 0x000000000500720c */ /* 0x000fda0003f06070 */
[----:B------:R-:W-:Y:S02]  /*01f0*/  @P0 IADD3 R3, PT, PT, R3, 0x1, RZ ;  /* 0x0000000103030810 */ /* 0x000fe40007ffe0ff */
[----:B------:R-:W-:-:S03]  /*0200*/  ISETP.NE.AND P0, PT, R7, RZ, PT ;  /* 0x000000ff0700720c */ /* 0x000fc60003f05270 */
[----:B------:R-:W-:-:S05]  /*0210*/  @!P2 IMAD.MOV R3, RZ, RZ, -R3 ;  /* 0x000000ffff03a224 */ /* 0x000fca00078e0a03 */
[----:B------:R-:W-:-:S04]  /*0220*/  SEL R2, R10, R3, !P0 ;  /* 0x000000030a027207 */ /* 0x000fc80004000000 */
[----:B------:R-:W-:Y:S02]  /*0230*/  IABS R5, R2 ;  /* 0x0000000200057213 */ /* 0x000fe40000000000 */
[----:B------:R-:W-:-:S03]  /*0240*/  LOP3.LUT R2, R2, R7, RZ, 0x3c, !PT ;  /* 0x0000000702027212 */ /* 0x000fc600078e3cff */
[----:B------:R-:W-:Y:S01]  /*0250*/  IMAD.HI.U32 R3, R8, R5, RZ ;  /* 0x0000000508037227 */ /* 0x000fe200078e00ff */
[----:B------:R-:W-:-:S03]  /*0260*/  ISETP.GE.AND P3, PT, R2, RZ, PT ;  /* 0x000000ff0200720c */ /* 0x000fc60003f66270 */
[----:B------:R-:W-:-:S04]  /*0270*/  IMAD.MOV R4, RZ, RZ, -R3 ;  /* 0x000000ffff047224 */ /* 0x000fc800078e0a03 */
[----:B------:R-:W-:-:S05]  /*0280*/  IMAD R5, R0, R4, R5 ;  /* 0x0000000400057224 */ /* 0x000fca00078e0205 */
[----:B------:R-:W-:-:S13]  /*0290*/  ISETP.GT.U32.AND P2, PT, R0, R5, PT ;  /* 0x000000050000720c */ /* 0x000fda0003f44070 */
[-C--:B------:R-:W-:Y:S01]  /*02a0*/  @!P2 IADD3 R5, PT, PT, R5, -R0.reuse, RZ ;  /* 0x800000000505a210 */ /* 0x080fe20007ffe0ff */
[----:B------:R-:W-:Y:S01]  /*02b0*/  @!P2 VIADD R3, R3, 0x1 ;  /* 0x000000010303a836 */ /* 0x000fe20000000000 */
[----:B0-----:R-:W-:Y:S02]  /*02c0*/  IADD3 R34, P2, PT, R1, UR4, RZ ;  /* 0x0000000401227c10 */ /* 0x001fe4000ff5e0ff */
[----:B------:R-:W-:-:S03]  /*02d0*/  ISETP.GE.U32.AND P1, PT, R5, R0, PT ;  /* 0x000000000500720c */ /* 0x000fc60003f26070 */
[----:B--2---:R-:W-:-:S10]  /*02e0*/  IMAD.X R29, RZ, RZ, UR5, P2 ;  /* 0x00000005ff1d7e24 */ /* 0x004fd400090e06ff */
[----:B------:R-:W-:-:S05]  /*02f0*/  @P1 VIADD R3, R3, 0x1 ;  /* 0x0000000103031836 */ /* 0x000fca0000000000 */
[----:B------:R-:W-:-:S04]  /*0300*/  @!P3 IADD3 R3, PT, PT, -R3, RZ, RZ ;  /* 0x000000ff0303b210 */ /* 0x000fc80007ffe1ff */
[----:B------:R-:W-:-:S04]  /*0310*/  SEL R3, R10, R3, !P0 ;  /* 0x000000030a037207 */ /* 0x000fc80004000000 */
[----:B------:R-:W-:-:S13]  /*0320*/  ISETP.GE.AND P1, PT, R6, R3, PT ;  /* 0x000000030600720c */ /* 0x000fda0003f26270 */
[----:B------:R-:W-:Y:S05]  /*0330*/  @P1 EXIT ;  /* 0x000000000000194d */ /* 0x000fea0003800000 */
[----:B------:R-:W0:Y:S01]  /*0340*/  LDC R2, c[0x0][0x3e4] ;  /* 0x0000f900ff027b82 */ /* 0x000e220000000800 */
[C---:B------:R-:W-:Y:S01]  /*0350*/  IMAD R31, R6.reuse, 0x3, RZ ;  /* 0x00000003061f7824 */ /* 0x040fe200078e02ff */
[----:B------:R-:W-:Y:S01]  /*0360*/  ISETP.GE.AND P6, PT, R6, RZ, PT ;  /* 0x000000ff0600720c */ /* 0x000fe20003fc6270 */
[----:B------:R-:W1:Y:S01]  /*0370*/  LDCU UR6, c[0x0][0x3b0] ;  /* 0x00007600ff0677ac */ /* 0x000e620008000800 */
[----:B------:R-:W2:Y:S04]  /*0380*/  LDCU UR8, c[0x0][0x3d0] ;  /* 0x00007a00ff0877ac */ /* 0x000ea80008000800 */
[----:B------:R-:W3:Y:S01]  /*0390*/  LDC R4, c[0x0][0x404] ;  /* 0x00010100ff047b82 */ /* 0x000ee20000000800 */
[----:B------:R-:W4:Y:S01]  /*03a0*/  LDCU UR4, c[0x0][0x390] ;  /* 0x00007200ff0477ac */ /* 0x000f220008000800 */
[----:B------:R-:W5:Y:S01]  /*03b0*/  LDCU UR5, c[0x0][0x3a0] ;  /* 0x00007400ff0577ac */ /* 0x000f620008000800 */
[----:B------:R-:W5:Y:S01]  /*03c0*/  LDCU UR7, c[0x0][0x3c0] ;  /* 0x00007800ff0777ac */ /* 0x000f620008000800 */
[----:B------:R-:W5:Y:S01]  /*03d0*/  LDCU UR9, c[0x0][0x3e0] ;  /* 0x00007c00ff0977ac */ /* 0x000f620008000800 */
[----:B0-----:R-:W-:Y:S01]  /*03e0*/  IABS R3, R2 ;  /* 0x0000000200037213 */ /* 0x001fe20000000000 */
[----:B------:R-:W0:Y:S03]  /*03f0*/  LDCU.64 UR36, c[0x0][0x358] ;  /* 0x00006b00ff2477ac */ /* 0x000e260008000a00 */
[----:B------:R-:W1:Y:S01]  /*0400*/  I2F.RP R16, R3 ;  /* 0x0000000300107306 */ /* 0x000e620000209400 */
[----:B------:R-:W-:Y:S01]  /*0410*/  IMAD.HI.U32 R8, R8, R3, RZ ;  /* 0x0000000308087227 */ /* 0x000fe200078e00ff */
[----:B---3--:R-:W-:-:S03]  /*0420*/  IABS R9, R4 ;  /* 0x0000000400097213 */ /* 0x008fc60000000000 */
[----:B------:R-:W-:-:S04]  /*0430*/  IMAD.MOV R5, RZ, RZ, -R8 ;  /* 0x000000ffff057224 */ /* 0x000fc800078e0a08 */
[----:B------:R-:W-:-:S05]  /*0440*/  IMAD R5, R0, R5, R3 ;  /* 0x0000000500057224 */ /* 0x000fca00078e0203 */
[----:B------:R-:W-:Y:S01]  /*0450*/  ISETP.GT.U32.AND P2, PT, R0, R5, PT ;  /* 0x000000050000720c */ /* 0x000fe20003f44070 */
[----:B-1----:R-:W1:-:S12]  /*0460*/  MUFU.RCP R16, R16 ;  /* 0x0000001000107308 */ /* 0x002e580000001000 */
[----:B------:R-:W-:Y:S01]  /*0470*/  @!P2 IADD3 R5, PT, PT, R5, -R0, RZ ;  /* 0x800000000505a210 */ /* 0x000fe20007ffe0ff */
[----:B------:R-:W-:-:S03]  /*0480*/  @!P2 VIADD R8, R8, 0x1 ;  /* 0x000000010808a836 */ /* 0x000fc60000000000 */
[----:B------:R-:W-:Y:S01]  /*0490*/  ISETP.GE.U32.AND P1, PT, R5, R0, PT ;  /* 0x000000000500720c */ /* 0x000fe20003f26070 */
[----:B-1----:R-:W-:Y:S01]  /*04a0*/  VIADD R14, R16, 0xffffffe ;  /* 0x0ffffffe100e7836 */ /* 0x002fe20000000000 */
[----:B------:R-:W-:Y:S02]  /*04b0*/  LOP3.LUT R0, R2, R7, RZ, 0x3c, !PT ;  /* 0x0000000702007212 */ /* 0x000fe400078e3cff */
[----:B------:R-:W-:Y:S01]  /*04c0*/  IABS R16, R6 ;  /* 0x0000000600107213 */ /* 0x000fe20000000000 */
[----:B------:R1:W3:Y:S01]  /*04d0*/  F2I.FTZ.U32.TRUNC.NTZ R15, R14 ;  /* 0x0000000e000f7305 */ /* 0x0002e2000021f000 */
[----:B------:R-:W-:-:S07]  /*04e0*/  ISETP.GE.AND P3, PT, R0, RZ, PT ;  /* 0x000000ff0000720c */ /* 0x000fce0003f66270 */
[----:B------:R-:W-:Y:S01]  /*04f0*/  @P1 VIADD R8, R8, 0x1 ;  /* 0x0000000108081836 */ /* 0x000fe20000000000 */
[----:B------:R-:W2:Y:S01]  /*0500*/  I2F.RP R0, R9 ;  /* 0x0000000900007306 */ /* 0x000ea20000209400 */
[----:B-1----:R-:W-:-:S04]  /*0510*/  HFMA2 R14, -RZ, RZ, 0, 0 ;  /* 0x00000000ff0e7431 */ /* 0x002fc800000001ff */
[----:B------:R-:W-:Y:S01]  /*0520*/  @!P3 IADD3 R8, PT, PT, -R8, RZ, RZ ;  /* 0x000000ff0808b210 */ /* 0x000fe20007ffe1ff */
[----:B---3--:R-:W-:-:S03]  /*0530*/  IMAD.MOV R18, RZ, RZ, -R15 ;  /* 0x000000ffff127224 */ /* 0x008fc600078e0a0f */
[----:B------:R-:W-:-:S04]  /*0540*/  SEL R5, R10, R8, !P0 ;  /* 0x000000080a057207 */ /* 0x000fc80004000000 */
[----:B------:R-:W-:Y:S01]  /*0550*/  IABS R8, R5 ;  /* 0x0000000500087213 */ /* 0x000fe20000000000 */
[----:B--2---:R-:W1:Y:S08]  /*0560*/  MUFU.RCP R0, R0 ;  /* 0x0000000000007308 */ /* 0x004e700000001000 */
[----:B------:R-:W2:Y:S01]  /*0570*/  I2F.RP R17, R8 ;  /* 0x0000000800117306 */ /* 0x000ea20000209400 */
[----:B-1----:R-:W-:-:S07]  /*0580*/  IADD3 R10, PT, PT, R0, 0xffffffe, RZ ;  /* 0x0ffffffe000a7810 */ /* 0x002fce0007ffe0ff */
[----:B------:R1:W3:Y:S08]  /*0590*/  F2I.FTZ.U32.TRUNC.NTZ R11, R10 ;  /* 0x0000000a000b7305 */ /* 0x0002f0000021f000 */
[----:B--2---:R-:W2:Y:S01]  /*05a0*/  MUFU.RCP R17, R17 ;  /* 0x0000001100117308 */ /* 0x004ea20000001000 */
[----:B-1----:R-:W-:Y:S01]  /*05b0*/  IABS R10, R5 ;  /* 0x00000005000a7213 */ /* 0x002fe20000000000 */
[----:B---3--:R-:W-:-:S02]  /*05c0*/  IMAD.MOV R0, RZ, RZ, -R11 ;  /* 0x000000ffff007224 */ /* 0x008fc400078e0a0b */
[----:B--2---:R-:W-:Y:S02]  /*05d0*/  VIADD R12, R17, 0xffffffe ;  /* 0x0ffffffe110c7836 */ /* 0x004fe40000000000 */
[----:B------:R-:W-:Y:S02]  /*05e0*/  IMAD R17, R18, R3, RZ ;  /* 0x0000000312117224 */ /* 0x000fe400078e02ff */
[----:B------:R1:W2:Y:S02]  /*05f0*/  F2I.FTZ.U32.TRUNC.NTZ R13, R12 ;  /* 0x0000000c000d7305 */ /* 0x0002a4000021f000 */
[----:B------:R-:W-:-:S04]  /*0600*/  IMAD.HI.U32 R14, R15, R17, R14 ;  /* 0x000000110f0e7227 */ /* 0x000fc800078e000e */
[----:B-1----:R-:W-:Y:S02]  /*0610*/  IMAD.MOV.U32 R12, RZ, RZ, RZ ;  /* 0x000000ffff0c7224 */ /* 0x002fe400078e00ff */
[----:B--2---:R-:W-:-:S04]  /*0620*/  IMAD.MOV R19, RZ, RZ, -R13 ;  /* 0x000000ffff137224 */ /* 0x004fc800078e0a0d */
[----:B------:R-:W-:-:S04]  /*0630*/  IMAD R15, R19, R8, RZ ;  /* 0x00000008130f7224 */ /* 0x000fc800078e02ff */
[----:B------:R-:W-:Y:S01]  /*0640*/  IMAD.HI.U32 R12, R13, R15, R12 ;  /* 0x0000000f0d0c7227 */ /* 0x000fe200078e000c */
[----:B------:R-:W-:-:S03]  /*0650*/  MOV R15, R16 ;  /* 0x00000010000f7202 */ /* 0x000fc60000000f00 */
[----:B------:R-:W-:Y:S02]  /*0660*/  IMAD.MOV R16, RZ, RZ, -R10 ;  /* 0x000000ffff107224 */ /* 0x000fe400078e0a0a */
[----:B------:R-:W-:Y:S01]  /*0670*/  IMAD R13, R0, R9, RZ ;  /* 0x00000009000d7224 */ /* 0x000fe200078e02ff */
[----:B------:R-:W-:Y:S01]  /*0680*/  IABS R0, R31 ;  /* 0x0000001f00007213 */ /* 0x000fe20000000000 */
[----:B------:R-:W-:-:S04]  /*0690*/  IMAD.MOV.U32 R10, RZ, RZ, RZ ;  /* 0x000000ffff0a7224 */ /* 0x000fc800078e00ff */
[----:B------:R-:W-:Y:S01]  /*06a0*/  IMAD.HI.U32 R11, R11, R13, R10 ;  /* 0x0000000d0b0b7227 */ /* 0x000fe200078e000a */
[----:B------:R-:W-:Y:S02]  /*06b0*/  MOV R13, R16 ;  /* 0x00000010000d7202 */ /* 0x000fe40000000f00 */
[----:B------:R-:W1:Y:S01]  /*06c0*/  LDC.64 R16, c[0x0][0x3c8] ;  /* 0x0000f200ff107b82 */ /* 0x000e620000000a00 */
[----:B------:R-:W-:-:S04]  /*06d0*/  IMAD.HI.U32 R10, R12, R15, RZ ;  /* 0x0000000f0c0a7227 */ /* 0x000fc800078e00ff */
[----:B------:R-:W-:-:S04]  /*06e0*/  IMAD.HI.U32 R12, R14, R15, RZ ;  /* 0x0000000f0e0c7227 */ /* 0x000fc800078e00ff */
[----:B------:R-:W-:Y:S02]  /*06f0*/  IMAD.MOV R14, RZ, RZ, -R12 ;  /* 0x000000ffff0e7224 */ /* 0x000fe400078e0a0c */
[--C-:B------:R-:W-:Y:S02]  /*0700*/  IMAD R13, R10, R13, R15.reuse ;  /* 0x0000000d0a0d7224 */ /* 0x100fe400078e020f */
[----:B------:R-:W-:Y:S02]  /*0710*/  IMAD R14, R3, R14, R15 ;  /* 0x0000000e030e7224 */ /* 0x000fe400078e020f */
[----:B------:R-:W-:Y:S01]  /*0720*/  IMAD.HI.U32 R20, R11, R0, RZ ;  /* 0x000000000b147227 */ /* 0x000fe200078e00ff */
[----:B------:R-:W-:Y:S02]  /*0730*/  ISETP.GT.U32.AND P1, PT, R8, R13, PT ;  /* 0x0000000d0800720c */ /* 0x000fe40003f24070 */
[----:B------:R-:W-:Y:S01]  /*0740*/  ISETP.GT.U32.AND P5, PT, R3, R14, PT ;  /* 0x0000000e0300720c */ /* 0x000fe20003fa4070 */
[----:B------:R-:W-:Y:S01]  /*0750*/  IMAD.MOV R10, RZ, RZ, -R20 ;  /* 0x000000ffff0a7224 */ /* 0x000fe200078e0a14 */
[----:B------:R-:W-:-:S03]  /*0760*/  LOP3.LUT R11, R6, R2, RZ, 0x3c, !PT ;  /* 0x00000002060b7212 */ /* 0x000fc600078e3cff */
[----:B------:R-:W-:-:S05]  /*0770*/  IMAD R10, R9, R10, R0 ;  /* 0x0000000a090a7224 */ /* 0x000fca00078e0200 */
[----:B------:R-:W-:Y:S02]  /*0780*/  ISETP.GT.U32.AND P0, PT, R9, R10, PT ;  /* 0x0000000a0900720c */ /* 0x000fe40003f04070 */
[----:B------:R-:W-:Y:S01]  /*0790*/  @!P1 IADD3 R13, PT, PT, R13, -R8, RZ ;  /* 0x800000080d0d9210 */ /* 0x000fe20007ffe0ff */
[----:B------:R-:W-:Y:S01]  /*07a0*/  @!P5 IMAD.IADD R14, R14, 0x1, -R3 ;  /* 0x000000010e0ed824 */ /* 0x000fe200078e0a03 */
[----:B------:R-:W-:Y:S01]  /*07b0*/  ISETP.GE.AND P1, PT, R11, RZ, PT ;  /* 0x000000ff0b00720c */ /* 0x000fe20003f26270 */
[----:B------:R-:W-:Y:S01]  /*07c0*/  @!P5 VIADD R12, R12, 0x1 ;  /* 0x000000010c0cd836 */ /* 0x000fe20000000000 */
[----:B------:R-:W-:Y:S02]  /*07d0*/  ISETP.GT.U32.AND P4, PT, R8, R13, PT ;  /* 0x0000000d0800720c */ /* 0x000fe40003f84070 */
[----:B------:R-:W-:Y:S02]  /*07e0*/  ISETP.GE.U32.AND P2, PT, R14, R3, PT ;  /* 0x000000030e00720c */ /* 0x000fe40003f46070 */
[----:B------:R-:W-:Y:S01]  /*07f0*/  LOP3.LUT R3, R31, R4, RZ, 0x3c, !PT ;  /* 0x000000041f037212 */ /* 0x000fe200078e3cff */
[----:B------:R-:W2:Y:S01]  /*0800*/  LDC.64 R14, c[0x0][0x3a8] ;  /* 0x0000ea00ff0e7b82 */ /* 0x000ea20000000a00 */
[----:B------:R-:W-:Y:S01]  /*0810*/  ISETP.NE.AND P5, PT, R2, RZ, PT ;  /* 0x000000ff0200720c */ /* 0x000fe20003fa5270 */
[----:B------:R-:W-:-:S02]  /*0820*/  @!P0 IMAD.IADD R10, R10, 0x1, -R9 ;  /* 0x000000010a0a8824 */ /* 0x000fc400078e0a09 */
[----:B------:R-:W-:Y:S01]  /*0830*/  @!P0 VIADD R20, R20, 0x1 ;  /* 0x0000000114148836 */ /* 0x000fe20000000000 */
[----:B------:R-:W-:Y:S02]  /*0840*/  ISETP.NE.AND P0, PT, R4, RZ, PT ;  /* 0x000000ff0400720c */ /* 0x000fe40003f05270 */
[----:B------:R-:W-:Y:S02]  /*0850*/  ISETP.GE.U32.AND P3, PT, R10, R9, PT ;  /* 0x000000090a00720c */ /* 0x000fe40003f66070 */
[----:B------:R-:W-:Y:S02]  /*0860*/  @!P4 IADD3 R13, PT, PT, R13, -R8, RZ ;  /* 0x800000080d0dc210 */ /* 0x000fe40007ffe0ff */
[----:B------:R-:W-:Y:S02]  /*0870*/  @P2 IADD3 R12, PT, PT, R12, 0x1, RZ ;  /* 0x000000010c0c2810 */ /* 0x000fe40007ffe0ff */
[----:B------:R-:W-:Y:S02]  /*0880*/  ISETP.NE.AND P2, PT, R5, RZ, PT ;  /* 0x000000ff0500720c */ /* 0x000fe40003f45270 */
[----:B------:R-:W-:Y:S01]  /*0890*/  ISETP.GE.AND P4, PT, R3, RZ, PT ;  /* 0x000000ff0300720c */ /* 0x000fe20003f86270 */
[----:B------:R-:W-:Y:S01]  /*08a0*/  @!P1 IMAD.MOV R12, RZ, RZ, -R12 ;  /* 0x000000ffff0c9224 */ /* 0x000fe200078e0a0c */
[----:B------:R-:W-:-:S02]  /*08b0*/  @!P6 IADD3 R13, PT, PT, -R13, RZ, RZ ;  /* 0x000000ff0d0de210 */ /* 0x000fc40007ffe1ff */
[----:B------:R-:W-:Y:S01]  /*08c0*/  @!P5 LOP3.LUT R12, RZ, R2, RZ, 0x33, !PT ;  /* 0x00000002ff0cd212 */ /* 0x000fe200078e33ff */
[----:B------:R-:W-:Y:S01]  /*08d0*/  @P3 VIADD R20, R20, 0x1 ;  /* 0x0000000114143836 */ /* 0x000fe20000000000 */
[----:B------:R-:W3:Y:S05]  /*08e0*/  LDC.64 R2, c[0x0][0x398] ;  /* 0x0000e600ff027b82 */ /* 0x000eea0000000a00 */
[----:B------:R-:W-:Y:S02]  /*08f0*/  @!P2 LOP3.LUT R13, RZ, R5, RZ, 0x33, !PT ;  /* 0x00000005ff0da212 */ /* 0x000fe400078e33ff */
[----:B------:R-:W-:Y:S01]  /*0900*/  @!P4 IMAD.MOV R20, RZ, RZ, -R20 ;  /* 0x000000ffff14c224 */ /* 0x000fe200078e0a14 */
[----:B------:R-:W-:-:S02]  /*0910*/  @!P0 LOP3.LUT R20, RZ, R4, RZ, 0x33, !PT ;  /* 0x00000004ff148212 */ /* 0x000fc400078e33ff */
[C-C-:B------:R-:W-:Y:S02]  /*0920*/  IMAD R8, R12.reuse, UR6, R13.reuse ;  /* 0x000000060c087c24 */ /* 0x140fe4000f8e020d */
[--C-:B------:R-:W-:Y:S02]  /*0930*/  IMAD R10, R12, UR8, R13.reuse ;  /* 0x000000080c0a7c24 */ /* 0x100fe4000f8e020d */
[-C--:B------:R-:W-:Y:S02]  /*0940*/  IMAD R5, R8, R7.reuse, RZ ;  /* 0x0000000708057224 */ /* 0x080fe400078e02ff */
[----:B------:R-:W-:Y:S02]  /*0950*/  IMAD R9, R10, R7, RZ ;  /* 0x000000070a097224 */ /* 0x000fe400078e02ff */
[----:B------:R-:W-:Y:S01]  /*0960*/  IMAD.MOV R21, RZ, RZ, -R20 ;  /* 0x000000ffff157224 */ /* 0x000fe200078e0a14 */
[----:B------:R-:W3:Y:S01]  /*0970*/  LDC.64 R10, c[0x0][0x3b8] ;  /* 0x0000ee00ff0a7b82 */ /* 0x000ee20000000a00 */
[C-C-:B----4-:R-:W-:Y:S01]  /*0980*/  IMAD R26, R12.reuse, UR4, R13.reuse ;  /* 0x000000040c1a7c24 */ /* 0x150fe2000f8e020d */
[----:B------:R-:W4:Y:S01]  /*0990*/  LDCU UR4, c[0x0][0x400] ;  /* 0x00008000ff0477ac */ /* 0x000f220008000800 */
[----:B-----5:R-:W-:-:S02]  /*09a0*/  IMAD R18, R12, UR5, R13 ;  /* 0x000000050c127c24 */ /* 0x020fc4000f8e020d */
[C-C-:B------:R-:W-:Y:S02]  /*09b0*/  IMAD R22, R12.reuse, UR7, R13.reuse ;  /* 0x000000070c167c24 */ /* 0x140fe4000f8e020d */
[----:B------:R-:W-:Y:S02]  /*09c0*/  IMAD R24, R12, UR9, R13 ;  /* 0x000000090c187c24 */ /* 0x000fe4000f8e020d */
[----:B--2---:R-:W-:Y:S01]  /*09d0*/  IMAD.WIDE R14, R5, 0x4, R14 ;  /* 0x00000004050e7825 */ /* 0x004fe200078e020e */
[----:B------:R-:W2:Y:S03]  /*09e0*/  LDC.64 R12, c[0x0][0x3d8] ;  /* 0x0000f600ff0c7b82 */ /* 0x000ea60000000a00 */
[----:B-1----:R-:W-:-:S04]  /*09f0*/  IMAD.WIDE R16, R9, 0x4, R16 ;  /* 0x0000000409107825 */ /* 0x002fc800078e0210 */
[----:B------:R-:W-:Y:S01]  /*0a00*/  IMAD R21, R4, R21, R31 ;  /* 0x0000001504157224 */ /* 0x000fe200078e021f */
[----:B------:R-:W1:Y:S01]  /*0a10*/  LDC.64 R8, c[0x0][0x388] ;  /* 0x0000e200ff087b82 */ /* 0x000e620000000a00 */
[-C--:B------:R-:W-:Y:S01]  /*0a20*/  IMAD R19, R18, R7.reuse, RZ ;  /* 0x0000000712137224 */ /* 0x080fe200078e02ff */
[----:B0-----:R0:W5:Y:S01]  /*0a30*/  LDG.E R25, desc[UR36][R16.64] ;  /* 0x0000002410197981 */ /* 0x001162000c1e1900 */
[-C--:B------:R-:W-:Y:S02]  /*0a40*/  IMAD R27, R22, R7.reuse, RZ ;  /* 0x00000007161b7224 */ /* 0x080fe400078e02ff */
[----:B---3--:R-:W-:Y:S02]  /*0a50*/  IMAD.WIDE R18, R19, 0x4, R2 ;  /* 0x0000000413127825 */ /* 0x008fe400078e0202 */
[----:B------:R3:W5:Y:S01]  /*0a60*/  LDG.E R2, desc[UR36][R14.64] ;  /* 0x000000240e027981 */ /* 0x000762000c1e1900 */
[----:B------:R-:W3:Y:S01]  /*0a70*/  LDC.64 R4, c[0x0][0x3f8] ;  /* 0x0000fe00ff047b82 */ /* 0x000ee20000000a00 */
[----:B------:R-:W-:-:S02]  /*0a80*/  IMAD R3, R26, R7, RZ ;  /* 0x000000071a037224 */ /* 0x000fc400078e02ff */
[----:B------:R-:W-:Y:S01]  /*0a90*/  IMAD R7, R24, R7, RZ ;  /* 0x0000000718077224 */ /* 0x000fe200078e02ff */
[----:B------:R-:W5:Y:S01]  /*0aa0*/  LDG.E R23, desc[UR36][R18.64] ;  /* 0x0000002412177981 */ /* 0x000f62000c1e1900 */
[----:B----4-:R-:W-:Y:S01]  /*0ab0*/  IMAD R21, R20, UR4, R21 ;  /* 0x0000000414157c24 */ /* 0x010fe2000f8e0215 */
[----:B------:R-:W4:Y:S01]  /*0ac0*/  LDCU UR4, c[0x0][0x410] ;  /* 0x00008200ff0477ac */ /* 0x000f220008000800 */
[----:B------:R-:W-:Y:S01]  /*0ad0*/  IMAD.WIDE R10, R27, 0x4, R10 ;  /* 0x000000041b0a7825 */ /* 0x000fe200078e020a */
[----:B------:R-:W4:Y:S03]  /*0ae0*/  LDC R20, c[0x0][0x414] ;  /* 0x00010500ff147b82 */ /* 0x000f260000000800 */
[----:B--2---:R-:W-:Y:S01]  /*0af0*/  IMAD.WIDE R12, R7, 0x4, R12 ;  /* 0x00000004070c7825 */ /* 0x004fe200078e020c */
[----:B------:R-:W2:Y:S03]  /*0b00*/  LDG.E R24, desc[UR36][R10.64] ;  /* 0x000000240a187981 */ /* 0x000ea6000c1e1900 */
[----:B-1----:R-:W-:Y:S01]  /*0b10*/  IMAD.WIDE R8, R3, 0x4, R8 ;  /* 0x0000000403087825 */ /* 0x002fe200078e0208 */
[----:B------:R-:W2:Y:S01]  /*0b20*/  LDG.E R28, desc[UR36][R12.64] ;  /* 0x000000240c1c7981 */ /* 0x000ea2000c1e1900 */
[----:B0-----:R-:W0:Y:S03]  /*0b30*/  LDC.64 R16, c[0x0][0x408] ;  /* 0x00010200ff107b82 */ /* 0x001e260000000a00 */
[----:B------:R-:W2:Y:S01]  /*0b40*/  LDG.E R22, desc[UR36][R8.64] ;  /* 0x0000002408167981 */ /* 0x000ea2000c1e1900 */
[----:B---3--:R-:W-:-:S05]  /*0b50*/  IMAD.WIDE R4, R21, 0x4, R4 ;  /* 0x0000000415047825 */ /* 0x008fca00078e0204 */
[----:B------:R1:W2:Y:S01]  /*0b60*/  LDG.E R27, desc[UR36][R4.64] ;  /* 0x00000024041b7981 */ /* 0x0002a2000c1e1900 */
[----:B----4-:R-:W-:-:S04]  /*0b70*/  IABS R7, R20 ;  /* 0x0000001400077213 */ /* 0x010fc80000000000 */
[----:B------:R-:W3:Y:S08]  /*0b80*/  I2F.RP R3, R7 ;  /* 0x0000000700037306 */ /* 0x000ef00000209400 */
[----:B---3--:R-:W3:Y:S02]  /*0b90*/  MUFU.RCP R3, R3 ;  /* 0x0000000300037308 */ /* 0x008ee40000001000 */
[----:B---3--:R-:W-:-:S06]  /*0ba0*/  IADD3 R14, PT, PT, R3, 0xffffffe, RZ ;  /* 0x0ffffffe030e7810 */ /* 0x008fcc0007ffe0ff */
[----:B------:R3:W1:Y:S02]  /*0bb0*/  F2I.FTZ.U32.TRUNC.NTZ R15, R14 ;  /* 0x0000000e000f7305 */ /* 0x000664000021f000 */
[----:B---3--:R-:W-:Y:S02]  /*0bc0*/  IMAD.MOV.U32 R14, RZ, RZ, RZ ;  /* 0x000000ffff0e7224 */ /* 0x008fe400078e00ff */
[----:B-1----:R-:W-:-:S04]  /*0bd0*/  IMAD.MOV R4, RZ, RZ, -R15 ;  /* 0x000000ffff047224 */ /* 0x002fc800078e0a0f */
[----:B------:R-:W-:-:S04]  /*0be0*/  IMAD R5, R4, R7, RZ ;  /* 0x0000000704057224 */ /* 0x000fc800078e02ff */
[----:B------:R-:W-:-:S06]  /*0bf0*/  IMAD.HI.U32 R15, R15, R5, R14 ;  /* 0x000000050f0f7227 */ /* 0x000fcc00078e000e */
[----:B------:R-:W-:-:S05]  /*0c00*/  IMAD.HI.U32 R15, R15, R0, RZ ;  /* 0x000000000f0f7227 */ /* 0x000fca00078e00ff */
[----:B------:R-:W-:-:S05]  /*0c10*/  IADD3 R4, PT, PT, -R15, RZ, RZ ;  /* 0x000000ff0f047210 */ /* 0x000fca0007ffe1ff */
[----:B------:R-:W-:-:S05]  /*0c20*/  IMAD R0, R7, R4, R0 ;  /* 0x0000000407007224 */ /* 0x000fca00078e0200 */
[----:B------:R-:W-:-:S13]  /*0c30*/  ISETP.GT.U32.AND P1, PT, R7, R0, PT ;  /* 0x000000000700720c */ /* 0x000fda0003f24070 */
[----:B------:R-:W-:-:S05]  /*0c40*/  @!P1 IMAD.IADD R0, R0, 0x1, -R7 ;  /* 0x0000000100009824 */ /* 0x000fca00078e0a07 */
[----:B------:R-:W-:Y:S02]  /*0c50*/  ISETP.GE.U32.AND P0, PT, R0, R7, PT ;  /* 0x000000070000720c */ /* 0x000fe40003f06070 */
[----:B------:R-:W-:Y:S01]  /*0c60*/  LOP3.LUT R0, R31, R20, RZ, 0x3c, !PT ;  /* 0x000000141f007212 */ /* 0x000fe200078e3cff */
[----:B------:R-:W-:Y:S01]  /*0c70*/  @!P1 VIADD R15, R15, 0x1 ;  /* 0x000000010f0f9836 */ /* 0x000fe20000000000 */
[----:B------:R-:W-:Y:S02]  /*0c80*/  ISETP.NE.AND P1, PT, R20, RZ, PT ;  /* 0x000000ff1400720c */ /* 0x000fe40003f25270 */
[----:B------:R-:W-:Y:S02]  /*0c90*/  ISETP.GE.AND P2, PT, R0, RZ, PT ;  /* 0x000000ff0000720c */ /* 0x000fe40003f46270 */
[----:B------:R-:W1:Y:S05]  /*0ca0*/  LDC R0, c[0x0][0x418] ;  /* 0x00010600ff007b82 */ /* 0x000e6a0000000800 */
[----:B------:R-:W-:-:S06]  /*0cb0*/  @P0 IADD3 R15, PT, PT, R15, 0x1, RZ ;  /* 0x000000010f0f0810 */ /* 0x000fcc0007ffe0ff */
[----:B------:R-:W-:Y:S01]  /*0cc0*/  @!P2 IMAD.MOV R15, RZ, RZ, -R15 ;  /* 0x000000ffff0fa224 */ /* 0x000fe200078e0a0f */
[----:B------:R-:W-:-:S05]  /*0cd0*/  @!P1 LOP3.LUT R15, RZ, R20, RZ, 0x33, !PT ;  /* 0x00000014ff0f9212 */ /* 0x000fca00078e33ff */
[----:B------:R-:W-:-:S04]  /*0ce0*/  IMAD.MOV R4, RZ, RZ, -R15 ;  /* 0x000000ffff047224 */ /* 0x000fc800078e0a0f */
[----:B------:R-:W-:-:S04]  /*0cf0*/  IMAD R4, R20, R4, R31 ;  /* 0x0000000414047224 */ /* 0x000fc800078e021f */
[----:B------:R-:W-:-:S04]  /*0d00*/  IMAD R15, R15, UR4, R4 ;  /* 0x000000040f0f7c24 */ /* 0x000fc8000f8e0204 */
[----:B0-----:R-:W-:-:S04]  /*0d10*/  IMAD.WIDE R16, R15, 0x4, R16 ;  /* 0x000000040f107825 */ /* 0x001fc800078e0210 */
[----:B------:R-:W-:Y:S01]  /*0d20*/  IMAD.MOV.U32 R19, RZ, RZ, R17 ;  /* 0x000000ffff137224 */ /* 0x000fe200078e0011 */
[----:B------:R-:W-:Y:S01]  /*0d30*/  MOV R18, R16 ;  /* 0x0000001000127202 */ /* 0x000fe20000000f00 */
[----:B-1----:R0:W-:Y:S04]  /*0d40*/  STL [R1+0x38], R0 ;  /* 0x0000380001007387 */ /* 0x0021e80000100800 */
[----:B------:R0:W-:Y:S01]  /*0d50*/  STL.64 [R1+0x30], R18 ;  /* 0x0000301201007387 */ /* 0x0001e20000100a00 */
[----:B------:R-:W-:Y:S01]  /*0d60*/  ISETP.NE.AND P0, PT, R6, 0x1, PT ;  /* 0x000000010600780c */ /* 0x000fe20003f05270 */
[----:B------:R-:W-:Y:S01]  /*0d70*/  BSSY.RECONVERGENT B6, `(.L_x_0) ;  /* 0x000008d000067945 */ /* 0x000fe20003800200 */
[----:B------:R-:W-:Y:S02]  /*0d80*/  VIADD R26, R1, 0x8 ;  /* 0x00000008011a7836 */ /* 0x000fe40000000000 */
[----:B-----5:R-:W-:Y:S01]  /*0d90*/  IMAD.MOV.U32 R5, RZ, RZ, R25 ;  /* 0x000000ffff057224 */ /* 0x020fe200078e0019 */
[----:B------:R-:W-:Y:S01]  /*0da0*/  MOV R4, R2 ;  /* 0x0000000200047202 */ /* 0x000fe20000000f00 */
[----:B------:R-:W-:-:S04]  /*0db0*/  IMAD.MOV.U32 R3, RZ, RZ, R23 ;  /* 0x000000ffff037224 */ /* 0x000fc800078e0017 */
[----:B------:R0:W-:Y:S04]  /*0dc0*/  STL.64 [R1+0x20], R4 ;  /* 0x0000200401007387 */ /* 0x0001e80000100a00 */
[----:B------:R0:W-:Y:S01]  /*0dd0*/  STL.64 [R1+0x10], R2 ;  /* 0x0000100201007387 */ /* 0x0001e20000100a00 */
[C---:B--2---:R-:W-:Y:S01]  /*0de0*/  FADD R22, -R27.reuse, R22 ;  /* 0x000000161b167221 */ /* 0x044fe20000000100 */
[C---:B------:R-:W-:Y:S01]  /*0df0*/  FADD R24, -R27.reuse, R24 ;  /* 0x000000181b187221 */ /* 0x040fe20000000100 */
[----:B------:R-:W-:-:S03]  /*0e00*/  FADD R28, -R27, R28 ;  /* 0x0000001c1b1c7221 */ /* 0x000fc60000000100 */
[----:B------:R0:W-:Y:S04]  /*0e10*/  STL.64 [R1+0x8], R22 ;  /* 0x0000081601007387 */ /* 0x0001e80000100a00 */
[----:B------:R0:W-:Y:S04]  /*0e20*/  STL.64 [R1+0x18], R24 ;  /* 0x0000181801007387 */ /* 0x0001e80000100a00 */
[----:B------:R0:W-:Y:S01]  /*0e30*/  STL [R1+0x28], R28 ;  /* 0x0000281c01007387 */ /* 0x0001e20000100800 */
[----:B------:R-:W-:Y:S01]  /*0e40*/  MOV R30, R24 ;  /* 0x00000018001e7202 */ /* 0x000fe20000000f00 */
[----:B------:R-:W-:Y:S06]  /*0e50*/  @P0 BRA `(.L_x_1) ;  /* 0x0000000400f80947 */ /* 0x000fec0003800000 */
[----:B------:R-:W-:Y:S01]  /*0e60*/  MOV R35, 0x0 ;  /* 0x0000000000237802 */ /* 0x000fe20000000f00 */
[----:B------:R-:W0:Y:S01]  /*0e70*/  LDCU.64 UR4, c[0x4][0x10] ;  /* 0x01000200ff0477ac */ /* 0x000e220008000a00 */
[----:B------:R-:W-:Y:S02]  /*0e80*/  CS2R R6, SRZ ;  /* 0x0000000000067805 */ /* 0x000fe4000001ff00 */
[----:B------:R1:W2:Y:S01]  /*0e90*/  LDC.64 R8, c[0x4][R35] ;  /* 0x0100000023087b82 */ /* 0x0002a20000000a00 */
[----:B0-----:R-:W-:Y:S02]  /*0ea0*/  IMAD.U32 R4, RZ, RZ, UR4 ;  /* 0x00000004ff047e24 */ /* 0x001fe4000f8e00ff */
[----:B-1----:R-:W-:-:S07]  /*0eb0*/  IMAD.U32 R5, RZ, RZ, UR5 ;  /* 0x00000005ff057e24 */ /* 0x002fce000f8e00ff */
[----:B------:R-:W-:-:S07]  /*0ec0*/  LEPC R20, `(.L_x_2) ;  /* 0x000000001014794e */ /* 0x000fce0000000000 */
[----:B--2---:R-:W-:Y:S05]  /*0ed0*/  CALL.ABS.NOINC R8 ;  /* 0x0000000008007343 */ /* 0x004fea0003c00000 */
.L_x_2:
[----:B------:R-:W0:Y:S01]  /*0ee0*/  F2F.F64.F32 R10, R22 ;  /* 0x00000016000a7310 */ /* 0x000e220000201800 */
[----:B------:R1:W2:Y:S01]  /*0ef0*/  LDC.64 R8, c[0x4][R35] ;  /* 0x0100000023087b82 */ /* 0x0002a20000000a00 */
[----:B------:R-:W3:Y:S01]  /*0f00*/  LDCU.64 UR4, c[0x4][0x18] ;  /* 0x01000300ff0477ac */ /* 0x000ee20008000a00 */
[----:B------:R-:W-:Y:S01]  /*0f10*/  IMAD.MOV.U32 R6, RZ, RZ, R34 ;  /* 0x000000ffff067224 */ /* 0x000fe200078e0022 */
[----:B------:R-:W-:Y:S01]  /*0f20*/  MOV R7, R29 ;  /* 0x0000001d00077202 */ /* 0x000fe20000000f00 */
[----:B0-----:R1:W-:Y:S01]  /*0f30*/  STL.64 [R1], R10 ;  /* 0x0000000a01007387 */ /* 0x0013e20000100a00 */
[----:B---3--:R-:W-:Y:S01]  /*0f40*/  MOV R4, UR4 ;  /* 0x0000000400047c02 */ /* 0x008fe20008000f00 */
[----:B------:R-:W-:-:S07]  /*0f50*/  IMAD.U32 R5, RZ, RZ, UR5 ;  /* 0x00000005ff057e24 */ /* 0x000fce000f8e00ff */
[----:B------:R-:W-:-:S07]  /*0f60*/  LEPC R20, `(.L_x_3) ;  /* 0x000000001014794e */ /* 0x000fce0000000000 */
[----:B-12---:R-:W-:Y:S05]  /*0f70*/  CALL.ABS.NOINC R8 ;  /* 0x0000000008007343 */ /* 0x006fea0003c00000 */
.L_x_3:
[----:B------:R-:W0:Y:S01]  /*0f80*/  F2F.F64.F32 R32, R23 ;  /* 0x0000001700207310 */ /* 0x000e220000201800 */
[----:B------:R1:W2:Y:S01]  /*0f90*/  LDC.64 R8, c[0x4][R35] ;  /* 0x0100000023087b82 */ /* 0x0002a20000000a00 */
[----:B------:R-:W3:Y:S01]  /*0fa0*/  LDCU.64 UR4, c[0x4][0x18] ;  /* 0x01000300ff0477ac */ /* 0x000ee20008000a00 */
[----:B------:R-:W-:Y:S01]  /*0fb0*/  MOV R6, R34 ;  /* 0x0000002200067202 */ /* 0x000fe20000000f00 */
[----:B------:R-:W-:Y:S01]  /*0fc0*/  IMAD.MOV.U32 R7, RZ, RZ, R29 ;  /* 0x000000ffff077224 */ /* 0x000fe200078e001d */
[----:B0-----:R1:W-:Y:S01]  /*0fd0*/  STL.64 [R1], R32 ;  /* 0x0000002001007387 */ /* 0x0013e20000100a00 */
[----:B---3--:R-:W-:Y:S02]  /*0fe0*/  IMAD.U32 R4, RZ, RZ, UR4 ;  /* 0x00000004ff047e24 */ /* 0x008fe4000f8e00ff */
[----:B------:R-:W-:-:S07]  /*0ff0*/  IMAD.U32 R5, RZ, RZ, UR5 ;  /* 0x00000005ff057e24 */ /* 0x000fce000f8e00ff */
[----:B------:R-:W-:-:S07]  /*1000*/  LEPC R20, `(.L_x_4) ;  /* 0x000000001014794e */ /* 0x000fce0000000000 */
[----:B-12---:R-:W-:Y:S05]  /*1010*/  CALL.ABS.NOINC R8 ;  /* 0x0000000008007343 */ /* 0x006fea0003c00000 */
.L_x_4:
[----:B------:R-:W0:Y:S01]  /*1020*/  F2F.F64.F32 R36, R2 ;  /* 0x0000000200247310 */ /* 0x000e220000201800 */
[----:B------:R1:W2:Y:S01]  /*1030*/  LDC.64 R8, c[0x4][R35] ;  /* 0x0100000023087b82 */ /* 0x0002a20000000a00 */
[----:B------:R-:W3:Y:S01]  /*1040*/  LDCU.64 UR4, c[0x4][0x18] ;  /* 0x01000300ff0477ac */ /* 0x000ee20008000a00 */
[----:B------:R-:W-:Y:S02]  /*1050*/  IMAD.MOV.U32 R6, RZ, RZ, R34 ;  /* 0x000000ffff067224 */ /* 0x000fe400078e0022 */
[----:B------:R-:W-:Y:S01]  /*1060*/  IMAD.MOV.U32 R7, RZ, RZ, R29 ;  /* 0x000000ffff077224 */ /* 0x000fe200078e001d */
[----:B0-----:R1:W-:Y:S01]  /*1070*/  STL.64 [R1], R36 ;  /* 0x0000002401007387 */ /* 0x0013e20000100a00 */
[----:B---3--:R-:W-:Y:S01]  /*1080*/  IMAD.U32 R4, RZ, RZ, UR4 ;  /* 0x00000004ff047e24 */ /* 0x008fe2000f8e00ff */
[----:B------:R-:W-:-:S07]  /*1090*/  MOV R5, UR5 ;  /* 0x0000000500057c02 */ /* 0x000fce0008000f00 */
[----:B------:R-:W-:-:S07]  /*10a0*/  LEPC R20, `(.L_x_5) ;  /* 0x000000001014794e */ /* 0x000fce0000000000 */
[----:B-12---:R-:W-:Y:S05]  /*10b0*/  CALL.ABS.NOINC R8 ;  /* 0x0000000008007343 */ /* 0x006fea0003c00000 */
.L_x_5:
[----:B------:R0:W1:Y:S01]  /*10c0*/  LDC.64 R8, c[0x4][R35] ;  /* 0x0100000023087b82 */ /* 0x0000620000000a00 */
[----:B------:R-:W2:Y:S01]  /*10d0*/  LDCU.64 UR4, c[0x4][0x20] ;  /* 0x01000400ff0477ac */ /* 0x000ea20008000a00 */
[----:B------:R-:W-:Y:S02]  /*10e0*/  CS2R R6, SRZ ;  /* 0x0000000000067805 */ /* 0x000fe4000001ff00 */
[----:B--2---:R-:W-:Y:S01]  /*10f0*/  MOV R4, UR4 ;  /* 0x0000000400047c02 */ /* 0x004fe20008000f00 */
[----:B0-----:R-:W-:-:S07]  /*1100*/  IMAD.U32 R5, RZ, RZ, UR5 ;  /* 0x00000005ff057e24 */ /* 0x001fce000f8e00ff */
[----:B------:R-:W-:-:S07]  /*1110*/  LEPC R20, `(.L_x_6) ;  /* 0x000000001014794e */ /* 0x000fce0000000000 */
[----:B-1----:R-:W-:Y:S05]  /*1120*/  CALL.ABS.NOINC R8 ;  /* 0x0000000008007343 */ /* 0x002fea0003c00000 */
.L_x_6:
[----:B------:R0:W-:Y:S01]  /*1130*/  STL.64 [R1], R32 ;  /* 0x0000002001007387 */ /* 0x0001e20000100a00 */
[----:B------:R0:W1:Y:S01]  /*1140*/  LDC.64 R8, c[0x4][R35] ;  /* 0x0100000023087b82 */ /* 0x0000620000000a00 */
[----:B------:R-:W2:Y:S01]  /*1150*/  LDCU.64 UR4, c[0x4][0x18] ;  /* 0x01000300ff0477ac */ /* 0x000ea20008000a00 */
[----:B------:R-:W-:Y:S02]  /*1160*/  IMAD.MOV.U32 R6, RZ, RZ, R34 ;  /* 0x000000ffff067224 */ /* 0x000fe400078e0022 */
[----:B------:R-:W-:Y:S02]  /*1170*/  IMAD.MOV.U32 R7, RZ, RZ, R29 ;  /* 0x000000ffff077224 */ /* 0x000fe400078e001d */
[----:B--2---:R-:W-:Y:S01]  /*1180*/  IMAD.U32 R4, RZ, RZ, UR4 ;  /* 0x00000004ff047e24 */ /* 0x004fe2000f8e00ff */
[----:B0-----:R-:W-:-:S07]  /*1190*/  MOV R5, UR5 ;  /* 0x0000000500057c02 */ /* 0x001fce0008000f00 */
[----:B------:R-:W-:-:S07]  /*11a0*/  LEPC R20, `(.L_x_7) ;  /* 0x000000001014794e */ /* 0x000fce0000000000 */
[----:B-1----:R-:W-:Y:S05]  /*11b0*/  CALL.ABS.NOINC R8 ;  /* 0x0000000008007343 */ /* 0x002fea0003c00000 */
.L_x_7:
        /* <DEDUP_REMOVED lines=10> */
.L_x_8:
        /* <DEDUP_REMOVED lines=10> */
.L_x_9:
[----:B------:R0:W1:Y:S01]  /*1300*/  LDC.64 R8, c[0x4][R35] ;  /* 0x0100000023087b82 */ /* 0x0000620000000a00 */
[----:B------:R-:W2:Y:S01]  /*1310*/  LDCU.64 UR4, c[0x4][0x20] ;  /* 0x01000400ff0477ac */ /* 0x000ea20008000a00 */
[----:B------:R-:W-:Y:S01]  /*1320*/  CS2R R6, SRZ ;  /* 0x0000000000067805 */ /* 0x000fe2000001ff00 */
[----:B--2---:R-:W-:Y:S01]  /*1330*/  IMAD.U32 R4, RZ, RZ, UR4 ;  /* 0x00000004ff047e24 */ /* 0x004fe2000f8e00ff */
[----:B0-----:R-:W-:-:S07]  /*1340*/  MOV R5, UR5 ;  /* 0x0000000500057c02 */ /* 0x001fce0008000f00 */
[----:B------:R-:W-:-:S07]  /*1350*/  LEPC R20, `(.L_x_10) ;  /* 0x000000001014794e */ /* 0x000fce0000000000 */
[----:B-1----:R-:W-:Y:S05]  /*1360*/  CALL.ABS.NOINC R8 ;  /* 0x0000000008007343 */ /* 0x002fea0003c00000 */
.L_x_10:
[----:B------:R0:W-:Y:S01]  /*1370*/  STL.64 [R1], R36 ;  /* 0x0000002401007387 */ /* 0x0001e20000100a00 */
[----:B------:R0:W1:Y:S01]  /*1380*/  LDC.64 R8, c[0x4][R35] ;  /* 0x0100000023087b82 */ /* 0x0000620000000a00 */
[----:B------:R-:W2:Y:S01]  /*1390*/  LDCU.64 UR4, c[0x4][0x18] ;  /* 0x01000300ff0477ac */ /* 0x000ea20008000a00 */
[----:B------:R-:W-:Y:S01]  /*13a0*/  MOV R6, R34 ;  /* 0x0000002200067202 */ /* 0x000fe20000000f00 */
[----:B------:R-:W-:Y:S02]  /*13b0*/  IMAD.MOV.U32 R7, RZ, RZ, R29 ;  /* 0x000000ffff077224 */ /* 0x000fe400078e001d */
[----:B--2---:R-:W-:Y:S02]  /*13c0*/  IMAD.U32 R4, RZ, RZ, UR4 ;  /* 0x00000004ff047e24 */ /* 0x004fe4000f8e00ff */
[----:B0-----:R-:W-:-:S07]  /*13d0*/  IMAD.U32 R5, RZ, RZ, UR5 ;  /* 0x00000005ff057e24 */ /* 0x001fce000f8e00ff */
[----:B------:R-:W-:-:S07]  /*13e0*/  LEPC R20, `(.L_x_11) ;  /* 0x000000001014794e */ /* 0x000fce0000000000 */
[----:B-1----:R-:W-:Y:S05]  /*13f0*/  CALL.ABS.NOINC R8 ;  /* 0x0000000008007343 */ /* 0x002fea0003c00000 */
.L_x_11:
        /* <DEDUP_REMOVED lines=9> */
.L_x_12:
        /* <DEDUP_REMOVED lines=10> */
.L_x_13:
[----:B------:R0:W1:Y:S01]  /*1530*/  LDC.64 R8, c[0x4][R35] ;  /* 0x0100000023087b82 */ /* 0x0000620000000a00 */
[----:B------:R-:W2:Y:S01]  /*1540*/  LDCU.64 UR4, c[0x4][0x20] ;  /* 0x01000400ff0477ac */ /* 0x000ea20008000a00 */
[----:B------:R-:W-:Y:S01]  /*1550*/  CS2R R6, SRZ ;  /* 0x0000000000067805 */ /* 0x000fe2000001ff00 */
[----:B--2---:R-:W-:Y:S02]  /*1560*/  IMAD.U32 R4, RZ, RZ, UR4 ;  /* 0x00000004ff047e24 */ /* 0x004fe4000f8e00ff */
[----:B0-----:R-:W-:-:S07]  /*1570*/  IMAD.U32 R5, RZ, RZ, UR5 ;  /* 0x00000005ff057e24 */ /* 0x001fce000f8e00ff */
[----:B------:R-:W-:-:S07]  /*1580*/  LEPC R20, `(.L_x_14) ;  /* 0x000000001014794e */ /* 0x000fce0000000000 */
[----:B-1----:R-:W-:Y:S05]  /*1590*/  CALL.ABS.NOINC R8 ;  /* 0x0000000008007343 */ /* 0x002fea0003c00000 */
.L_x_14:
[----:B------:R-:W0:Y:S01]  /*15a0*/  F2F.F64.F32 R10, R27 ;  /* 0x0000001b000a7310 */ /* 0x000e220000201800 */
[----:B------:R1:W2:Y:S01]  /*15b0*/  LDC.64 R8, c[0x4][R35] ;  /* 0x0100000023087b82 */ /* 0x0002a20000000a00 */
[----:B------:R-:W3:Y:S01]  /*15c0*/  LDCU.64 UR4, c[0x4][0x8] ;  /* 0x01000100ff0477ac */ /* 0x000ee20008000a00 */
[----:B------:R-:W-:-:S04]  /*15d0*/  IADD3 R6, P0, PT, R34, 0x40, RZ ;  /* 0x0000004022067810 */ /* 0x000fc80007f1e0ff */
[----:B------:R-:W-:Y:S01]  /*15e0*/  IADD3.X R7, PT, PT, RZ, R29, RZ, P0, !PT ;  /* 0x0000001dff077210 */ /* 0x000fe200007fe4ff */
[----:B0-----:R1:W-:Y:S01]  /*15f0*/  STL.64 [R1+0x40], R10 ;  /* 0x0000400a01007387 */ /* 0x0013e20000100a00 */
[----:B---3--:R-:W-:Y:S01]  /*1600*/  MOV R4, UR4 ;  /* 0x0000000400047c02 */ /* 0x008fe20008000f00 */
[----:B------:R-:W-:-:S07]  /*1610*/  IMAD.U32 R5, RZ, RZ, UR5 ;  /* 0x00000005ff057e24 */ /* 0x000fce000f8e00ff */
[----:B------:R-:W-:-:S07]  /*1620*/  LEPC R20, `(.L_x_1) ;  /* 0x000000001014794e */ /* 0x000fce0000000000 */
[----:B-12---:R-:W-:Y:S05]  /*1630*/  CALL.ABS.NOINC R8 ;  /* 0x0000000008007343 */ /* 0x006fea0003c00000 */
.L_x_1:
[----:B------:R-:W-:Y:S05]  /*1640*/  BSYNC.RECONVERGENT B6 ;  /* 0x0000000000067941 */ /* 0x000fea0003800200 */
.L_x_0:
[----:B------:R-:W0:Y:S01]  /*1650*/  LDC R8, c[0x0][0x3f4] ;  /* 0x0000fd00ff087b82 */ /* 0x000e220000000800 */
[----:B------:R-:W1:Y:S01]  /*1660*/  LDCU UR5, c[0x0][0x418] ;  /* 0x00008300ff0577ac */ /* 0x000e620008000800 */
[----:B------:R-:W-:Y:S01]  /*1670*/  BSSY.RECONVERGENT B2, `(.L_x_15) ;  /* 0x000006d000027945 */ /* 0x000fe20003800200 */
[----:B------:R-:W2:Y:S05]  /*1680*/  LDCU UR4, c[0x0][0x3f0] ;  /* 0x00007e00ff0477ac */ /* 0x000eaa0008000800 */
[----:B------:R-:W3:Y:S01]  /*1690*/  LDC.64 R10, c[0x0][0x3e8] ;  /* 0x0000fa00ff0a7b82 */ /* 0x000ee20000000a00 */
[----:B0-----:R-:W-:-:S04]  /*16a0*/  IABS R3, R8 ;  /* 0x0000000800037213 */ /* 0x001fc80000000000 */
[----:B------:R-:W0:Y:S08]  /*16b0*/  I2F.RP R0, R3 ;  /* 0x0000000300007306 */ /* 0x000e300000209400 */
[----:B0-----:R-:W0:Y:S02]  /*16c0*/  MUFU.RCP R0, R0 ;  /* 0x0000000000007308 */ /* 0x001e240000001000 */
[----:B0-----:R-:W-:-:S06]  /*16d0*/  VIADD R4, R0, 0xffffffe ;  /* 0x0ffffffe00047836 */ /* 0x001fcc0000000000 */
[----:B------:R0:W4:Y:S02]  /*16e0*/  F2I.FTZ.U32.TRUNC.NTZ R5, R4 ;  /* 0x0000000400057305 */ /* 0x000124000021f000 */
[----:B0-----:R-:W-:Y:S01]  /*16f0*/  IMAD.MOV.U32 R4, RZ, RZ, RZ ;  /* 0x000000ffff047224 */ /* 0x001fe200078e00ff */
[----:B----4-:R-:W-:-:S05]  /*1700*/  IADD3 R6, PT, PT, RZ, -R5, RZ ;  /* 0x80000005ff067210 */ /* 0x010fca0007ffe0ff */
[----:B------:R-:W-:Y:S01]  /*1710*/  IMAD R7, R6, R3, RZ ;  /* 0x0000000306077224 */ /* 0x000fe200078e02ff */
[----:B------:R-:W-:-:S03]  /*1720*/  IABS R6, R31 ;  /* 0x0000001f00067213 */ /* 0x000fc60000000000 */
[----:B------:R-:W-:-:S06]  /*1730*/  IMAD.HI.U32 R5, R5, R7, R4 ;  /* 0x0000000705057227 */ /* 0x000fcc00078e0004 */
[----:B------:R-:W-:-:S05]  /*1740*/  IMAD.HI.U32 R5, R5, R6, RZ ;  /* 0x0000000605057227 */ /* 0x000fca00078e00ff */
[----:B------:R-:W-:-:S05]  /*1750*/  IADD3 R0, PT, PT, -R5, RZ, RZ ;  /* 0x000000ff05007210 */ /* 0x000fca0007ffe1ff */
[----:B------:R-:W-:-:S05]  /*1760*/  IMAD R0, R3, R0, R6 ;  /* 0x0000000003007224 */ /* 0x000fca00078e0206 */
[----:B------:R-:W-:-:S13]  /*1770*/  ISETP.GT.U32.AND P1, PT, R3, R0, PT ;  /* 0x000000000300720c */ /* 0x000fda0003f24070 */
[----:B------:R-:W-:Y:S01]  /*1780*/  @!P1 IMAD.IADD R0, R0, 0x1, -R3 ;  /* 0x0000000100009824 */ /* 0x000fe200078e0a03 */
[----:B------:R-:W-:Y:S02]  /*1790*/  @!P1 IADD3 R5, PT, PT, R5, 0x1, RZ ;  /* 0x0000000105059810 */ /* 0x000fe40007ffe0ff */
[----:B------:R-:W-:Y:S02]  /*17a0*/  ISETP.NE.AND P1, PT, R8, RZ, PT ;  /* 0x000000ff0800720c */ /* 0x000fe40003f25270 */
[----:B------:R-:W-:Y:S02]  /*17b0*/  ISETP.GE.U32.AND P0, PT, R0, R3, PT ;  /* 0x000000030000720c */ /* 0x000fe40003f06070 */
[----:B------:R-:W-:-:S04]  /*17c0*/  LOP3.LUT R0, R31, R8, RZ, 0x3c, !PT ;  /* 0x000000081f007212 */ /* 0x000fc800078e3cff */
[----:B------:R-:W-:-:S07]  /*17d0*/  ISETP.GE.AND P2, PT, R0, RZ, PT ;  /* 0x000000ff0000720c */ /* 0x000fce0003f46270 */
[----:B------:R-:W-:Y:S01]  /*17e0*/  @P0 VIADD R5, R5, 0x1 ;  /* 0x0000000105050836 */ /* 0x000fe20000000000 */
[----:B------:R-:W-:-:S04]  /*17f0*/  FSETP.GT.AND P0, PT, |R23|, |R22|, PT ;  /* 0x400000161700720b */ /* 0x000fc80003f04200 */
[----:B------:R-:W-:Y:S02]  /*1800*/  FSEL R3, |R23|, |R22|, P0 ;  /* 0x4000001617037208 */ /* 0x000fe40000000200 */
[----:B------:R-:W-:Y:S02]  /*1810*/  @!P2 IADD3 R5, PT, PT, -R5, RZ, RZ ;  /* 0x000000ff0505a210 */ /* 0x000fe40007ffe1ff */
[----:B------:R-:W-:Y:S02]  /*1820*/  @!P1 LOP3.LUT R5, RZ, R8, RZ, 0x33, !PT ;  /* 0x00000008ff059212 */ /* 0x000fe400078e33ff */
[----:B------:R-:W-:-:S03]  /*1830*/  FSETP.GT.AND P1, PT, |R2|, R3, PT ;  /* 0x000000030200720b */ /* 0x000fc60003f24200 */
[----:B------:R-:W-:Y:S01]  /*1840*/  IMAD.MOV R0, RZ, RZ, -R5 ;  /* 0x000000ffff007224 */ /* 0x000fe200078e0a05 */
[----:B------:R-:W-:Y:S02]  /*1850*/  FSEL R6, |R2|, R3, P1 ;  /* 0x0000000302067208 */ /* 0x000fe40000800200 */
[----:B------:R-:W-:Y:S01]  /*1860*/  SEL R3, RZ, 0x1, !P0 ;  /* 0x00000001ff037807 */ /* 0x000fe20004000000 */
[----:B------:R-:W-:Y:S01]  /*1870*/  IMAD R0, R8, R0, R31 ;  /* 0x0000000008007224 */ /* 0x000fe200078e021f */
[----:B-1----:R-:W-:Y:S02]  /*1880*/  FSETP.GTU.AND P2, PT, R6, UR5, PT ;  /* 0x0000000506007c0b */ /* 0x002fe4000bf4c000 */
[----:B------:R-:W-:Y:S01]  /*1890*/  SEL R7, R3, 0x2, !P1 ;  /* 0x0000000203077807 */ /* 0x000fe20004800000 */
[----:B--2---:R-:W-:-:S04]  /*18a0*/  IMAD R5, R5, UR4, R0 ;  /* 0x0000000405057c24 */ /* 0x004fc8000f8e0200 */
[----:B---3--:R-:W-:-:S06]  /*18b0*/  IMAD.WIDE R10, R5, 0x4, R10 ;  /* 0x00000004050a7825 */ /* 0x008fcc00078e020a */
[----:B------:R-:W-:Y:S05]  /*18c0*/  @!P2 BRA `(.L_x_16) ;  /* 0x000000040008a947 */ /* 0x000fea0003800000 */
[----:B------:R-:W-:Y:S01]  /*18d0*/  ISETP.NE.AND P0, PT, R7, RZ, PT ;  /* 0x000000ff0700720c */ /* 0x000fe20003f05270 */
[----:B------:R-:W-:Y:S01]  /*18e0*/  BSSY.RECONVERGENT B0, `(.L_x_17) ;  /* 0x0000016000007945 */ /* 0x000fe20003800200 */
[----:B------:R-:W-:Y:S01]  /*18f0*/  MOV R0, R2 ;  /* 0x0000000200007202 */ /* 0x000fe20000000f00 */
[----:B------:R-:W-:Y:S01]  /*1900*/  IMAD.MOV.U32 R3, RZ, RZ, R23 ;  /* 0x000000ffff037224 */ /* 0x000fe200078e0017 */
[----:B------:R-:W-:-:S09]  /*1910*/  MOV R31, R25 ;  /* 0x00000019001f7202 */ /* 0x000fd20000000f00 */
[----:B------:R-:W-:Y:S05]  /*1920*/  @!P0 BRA `(.L_x_18) ;  /* 0x0000000000448947 */ /* 0x000fea0003800000 */
[----:B------:R-:W-:-:S05]  /*1930*/  IMAD R7, R7, 0xc, R26 ;  /* 0x0000000c07077824 */ /* 0x000fca00078e021a */
[----:B------:R-:W2:Y:S04]  /*1940*/  LDL R4, [R7] ;  /* 0x0000000007047983 */ /* 0x000ea80000100800 */
[----:B------:R-:W2:Y:S04]  /*1950*/  LDL R5, [R7+0x4] ;  /* 0x0000040007057983 */ /* 0x000ea80000100800 */
[----:B------:R0:W-:Y:S04]  /*1960*/  STL [R7], R22 ;  /* 0x0000001607007387 */ /* 0x0001e80000100800 */
[----:B------:R1:W-:Y:S04]  /*1970*/  STL [R7+0x4], R23 ;  /* 0x0000041707007387 */ /* 0x0003e80000100800 */
[----:B--2---:R-:W-:Y:S04]  /*1980*/  STL.64 [R1+0x8], R4 ;  /* 0x0000080401007387 */ /* 0x004fe80000100a00 */
[----:B------:R-:W2:Y:S04]  /*1990*/  LDL R0, [R7+0x8] ;  /* 0x0000080007007983 */ /* 0x000ea80000100800 */
[----:B------:R3:W-:Y:S04]  /*19a0*/  STL [R7+0x8], R2 ;  /* 0x0000080207007387 */ /* 0x0007e80000100800 */
[----:B------:R-:W3:Y:S04]  /*19b0*/  LDL.64 R24, [R1+0x20] ;  /* 0x0000200001187983 */ /* 0x000ee80000100a00 */
[----:B------:R4:W5:Y:S04]  /*19c0*/  LDL R3, [R1+0x14] ;  /* 0x0000140001037983 */ /* 0x0009680000100800 */
[----:B------:R4:W5:Y:S04]  /*19d0*/  LDL R28, [R1+0x28] ;  /* 0x00002800011c7983 */ /* 0x0009680000100800 */
[----:B------:R4:W5:Y:S04]  /*19e0*/  LDL.64 R18, [R1+0x30] ;  /* 0x0000300001127983 */ /* 0x0009680000100a00 */
[----:B------:R4:W5:Y:S01]  /*19f0*/  LDL.64 R30, [R1+0x18] ;  /* 0x00001800011e7983 */ /* 0x0009620000100a00 */
[----:B0-----:R-:W-:Y:S01]  /*1a00*/  IMAD.MOV.U32 R22, RZ, RZ, R4 ;  /* 0x000000ffff167224 */ /* 0x001fe200078e0004 */
[----:B-1----:R-:W-:-:S02]  /*1a10*/  MOV R23, R5 ;  /* 0x0000000500177202 */ /* 0x002fc40000000f00 */
[----:B--2---:R4:W-:Y:S01]  /*1a20*/  STL [R1+0x10], R0 ;  /* 0x0000100001007387 */ /* 0x0049e20000100800 */
[----:B---3--:R-:W-:-:S07]  /*1a30*/  IMAD.MOV.U32 R2, RZ, RZ, R24 ;  /* 0x000000ffff027224 */ /* 0x008fce00078e0018 */
.L_x_18:
[----:B------:R-:W-:Y:S05]  /*1a40*/  BSYNC.RECONVERGENT B0 ;  /* 0x0000000000007941 */ /* 0x000fea0003800200 */
.L_x_17:
[----:B------:R-:W0:Y:S01]  /*1a50*/  MUFU.RCP R5, R22 ;  /* 0x0000001600057308 */ /* 0x000e220000001000 */
[----:B------:R-:W-:Y:S07]  /*1a60*/  BSSY.RECONVERGENT B3, `(.L_x_19) ;  /* 0x000000c000037945 */ /* 0x000fee0003800200 */
[----:B-----5:R-:W1:Y:S01]  /*1a70*/  FCHK P0, R3, R22 ;  /* 0x0000001603007302 */ /* 0x020e620000000000 */
[----:B0-----:R-:W-:-:S04]  /*1a80*/  FFMA R4, R5, -R22, 1 ;  /* 0x3f80000005047423 */ /* 0x001fc80000000816 */
[----:B------:R-:W-:-:S04]  /*1a90*/  FFMA R4, R5, R4, R5 ;  /* 0x0000000405047223 */ /* 0x000fc80000000005 */
[----:B------:R-:W-:-:S04]  /*1aa0*/  FFMA R8, R4, R3, RZ ;  /* 0x0000000304087223 */ /* 0x000fc800000000ff */
[----:B------:R-:W-:-:S04]  /*1ab0*/  FFMA R5, R8, -R22, R3 ;  /* 0x8000001608057223 */ /* 0x000fc80000000003 */
[----:B------:R-:W-:Y:S01]  /*1ac0*/  FFMA R5, R4, R5, R8 ;  /* 0x0000000504057223 */ /* 0x000fe20000000008 */
[----:B-1----:R-:W-:Y:S06]  /*1ad0*/  @!P0 BRA `(.L_x_20) ;  /* 0x0000000000108947 */ /* 0x002fec0003800000 */
[----:B------:R-:W-:Y:S01]  /*1ae0*/  MOV R5, R3 ;  /* 0x0000000300057202 */ /* 0x000fe20000000f00 */
[----:B------:R-:W-:Y:S01]  /*1af0*/  IMAD.MOV.U32 R20, RZ, RZ, R22 ;  /* 0x000000ffff147224 */ /* 0x000fe200078e0016 */
[----:B------:R-:W-:-:S07]  /*1b00*/  MOV R8, 0x1b20 ;  /* 0x00001b2000087802 */ /* 0x000fce0000000f00 */
[----:B----4-:R-:W-:Y:S05]  /*1b10*/  CALL.REL.NOINC `($__internal_0_$__cuda_sm3x_div_rn_noftz_f32_slowpath) ;  /* 0x0000001400687944 */ /* 0x010fea0003c00000 */
.L_x_20:
[----:B------:R-:W-:Y:S05]  /*1b20*/  BSYNC.RECONVERGENT B3 ;  /* 0x0000000000037941 */ /* 0x000fea0003800200 */
.L_x_19:
[----:B------:R-:W0:Y:S01]  /*1b30*/  MUFU.RCP R8, R22 ;  /* 0x0000001600087308 */ /* 0x000e220000001000 */
[C---:B------:R-:W-:Y:S01]  /*1b40*/  FFMA R30, -R5.reuse, R23, R30 ;  /* 0x00000017051e7223 */ /* 0x040fe2000000011e */
[C---:B------:R-:W-:Y:S01]  /*1b50*/  FFMA R31, -R5.reuse, R0, R31 ;  /* 0x00000000051f7223 */ /* 0x040fe2000000011f */
[-C--:B------:R-:W-:Y:S01]  /*1b60*/  FFMA R4, -R5, R22.reuse, R3 ;  /* 0x0000001605047223 */ /* 0x080fe20000000103 */
[----:B------:R-:W-:Y:S03]  /*1b70*/  BSSY.RECONVERGENT B3, `(.L_x_21) ;  /* 0x000000e000037945 */ /* 0x000fe60003800200 */
[----:B------:R1:W-:Y:S01]  /*1b80*/  STL.64 [R1+0x18], R30 ;  /* 0x0000181e01007387 */ /* 0x0003e20000100a00 */
[----:B------:R-:W2:Y:S03]  /*1b90*/  FCHK P0, R2, R22 ;  /* 0x0000001602007302 */ /* 0x000ea60000000000 */
[----:B------:R1:W-:Y:S01]  /*1ba0*/  STL [R1+0x14], R4 ;  /* 0x0000140401007387 */ /* 0x0003e20000100800 */
[----:B0-----:R-:W-:-:S04]  /*1bb0*/  FFMA R3, R8, -R22, 1 ;  /* 0x3f80000008037423 */ /* 0x001fc80000000816 */
[----:B------:R-:W-:-:S04]  /*1bc0*/  FFMA R5, R8, R3, R8 ;  /* 0x0000000308057223 */ /* 0x000fc80000000008 */
[----:B------:R-:W-:-:S04]  /*1bd0*/  FFMA R3, R5, R2, RZ ;  /* 0x0000000205037223 */ /* 0x000fc800000000ff */
[----:B------:R-:W-:-:S04]  /*1be0*/  FFMA R8, R3, -R22, R2 ;  /* 0x8000001603087223 */ /* 0x000fc80000000002 */
[----:B------:R-:W-:Y:S01]  /*1bf0*/  FFMA R5, R5, R8, R3 ;  /* 0x0000000805057223 */ /* 0x000fe20000000003 */
[----:B-12---:R-:W-:Y:S06]  /*1c00*/  @!P0 BRA `(.L_x_22) ;  /* 0x0000000000108947 */ /* 0x006fec0003800000 */
[----:B------:R-:W-:Y:S01]  /*1c10*/  MOV R5, R2 ;  /* 0x0000000200057202 */ /* 0x000fe20000000f00 */
[----:B------:R-:W-:Y:S01]  /*1c20*/  IMAD.MOV.U32 R20, RZ, RZ, R22 ;  /* 0x000000ffff147224 */ /* 0x000fe200078e0016 */
[----:B------:R-:W-:-:S07]  /*1c30*/  MOV R8, 0x1c50 ;  /* 0x00001c5000087802 */ /* 0x000fce0000000f00 */
[----:B----4-:R-:W-:Y:S05]  /*1c40*/  CALL.REL.NOINC `($__internal_0_$__cuda_sm3x_div_rn_noftz_f32_slowpath) ;  /* 0x00000014001c7944 */ /* 0x010fea0003c00000 */
.L_x_22:
[----:B------:R-:W-:Y:S05]  /*1c50*/  BSYNC.RECONVERGENT B3 ;  /* 0x0000000000037941 */ /* 0x000fea0003800200 */
.L_x_21:
[----:B------:R-:W-:Y:S02]  /*1c60*/  HFMA2 R3, -RZ, RZ, 0, 5.9604644775390625e-08 ;  /* 0x00000001ff037431 */ /* 0x000fe400000001ff */
[C---:B------:R-:W-:Y:S01]  /*1c70*/  FFMA R24, -R5.reuse, R22, R2 ;  /* 0x0000001605187223 */ /* 0x040fe20000000102 */
[C---:B------:R-:W-:Y:S01]  /*1c80*/  FFMA R25, -R5.reuse, R23, R25 ;  /* 0x0000001705197223 */ /* 0x040fe20000000119 */
[----:B----4-:R-:W-:Y:S01]  /*1c90*/  FFMA R0, -R5, R0, R28 ;  /* 0x0000000005007223 */ /* 0x010fe2000000011c */
[----:B------:R-:W-:-:S03]  /*1ca0*/  IMAD.MOV.U32 R2, RZ, RZ, 0x1 ;  /* 0x00000001ff027424 */ /* 0x000fc600078e00ff */
[----:B------:R1:W-:Y:S04]  /*1cb0*/  STL.64 [R1+0x20], R24 ;  /* 0x0000201801007387 */ /* 0x0003e80000100a00 */
[----:B------:R1:W-:Y:S04]  /*1cc0*/  STL [R1+0x28], R0 ;  /* 0x0000280001007387 */ /* 0x0003e80000100800 */
[----:B------:R1:W-:Y:S01]  /*1cd0*/  ST.E desc[UR36][R18.64], R3 ;  /* 0x0000000312007985 */ /* 0x0003e2000c101924 */
[----:B------:R-:W-:Y:S05]  /*1ce0*/  BRA `(.L_x_23) ;  /* 0x0000000000147947 */ /* 0x000fea0003800000 */
.L_x_16:
[----:B------:R0:W-:Y:S01]  /*1cf0*/  STG.E desc[UR36][R16.64], RZ ;  /* 0x000000ff10007986 */ /* 0x0001e2000c101924 */
[----:B------:R-:W-:Y:S01]  /*1d00*/  MOV R25, R24 ;  /* 0x0000001800197202 */ /* 0x000fe20000000f00 */
[----:B------:R-:W-:Y:S01]  /*1d10*/  IMAD.MOV.U32 R4, RZ, RZ, R22 ;  /* 0x000000ffff047224 */ /* 0x000fe200078e0016 */
[----:B------:R-:W-:Y:S01]  /*1d20*/  MOV R30, R23 ;  /* 0x00000017001e7202 */ /* 0x000fe20000000f00 */
[----:B------:R-:W-:-:S07]  /*1d30*/  IMAD.MOV.U32 R2, RZ, RZ, RZ ;  /* 0x000000ffff027224 */ /* 0x000fce00078e00ff */
.L_x_23:
[----:B------:R-:W-:Y:S05]  /*1d40*/  BSYNC.RECONVERGENT B2 ;  /* 0x0000000000027941 */ /* 0x000fea0003800200 */
.L_x_15:
[----:B------:R-:W2:Y:S01]  /*1d50*/  LDCU UR4, c[0x0][0x418] ;  /* 0x00008300ff0477ac */ /* 0x000ea20008000800 */
[----:B-1----:R-:W-:Y:S01]  /*1d60*/  IMAD R0, R2, 0xc, R26 ;  /* 0x0000000c02007824 */ /* 0x002fe200078e021a */
[----:B--2---:R-:W-:-:S13]  /*1d70*/  FSETP.GTU.AND P2, PT, R6, UR4, PT ;  /* 0x0000000406007c0b */ /* 0x004fda000bf4c000 */
[----:B------:R-:W2:Y:S01]  /*1d80*/  @!P2 LDL R6, [R0+0x1c] ;  /* 0x00001c000006a983 */ /* 0x000ea20000100800 */
[CC--:B------:R-:W-:Y:S01]  /*1d90*/  FSETP.GT.AND P0, PT, |R25|.reuse, |R30|.reuse, PT ;  /* 0x4000001e1900720b */ /* 0x0c0fe20003f04200 */
[----:B------:R-:W-:Y:S01]  /*1da0*/  BSSY.RECONVERGENT B2, `(.L_x_24) ;  /* 0x0000050000027945 */ /* 0x000fe20003800200 */
[----:B------:R-:W-:Y:S02]  /*1db0*/  PLOP3.LUT P4, PT, PT, PT, PT, 0x8, 0x80 ;  /* 0x000000000080781c */ /* 0x000fe40003f8e170 */
[----:B------:R-:W-:-:S04]  /*1dc0*/  FSEL R3, |R25|, |R30|, P0 ;  /* 0x4000001e19037208 */ /* 0x000fc80000000200 */
[----:B--2---:R-:W-:-:S04]  /*1dd0*/  @!P2 FSETP.GT.AND P1, PT, |R6|, R3, PT ;  /* 0x000000030600a20b */ /* 0x004fc80003f24200 */
[----:B------:R-:W-:Y:S02]  /*1de0*/  @!P2 FSEL R3, |R6|, R3, P1 ;  /* 0x000000030603a208 */ /* 0x000fe40000800200 */
[----:B------:R-:W-:Y:S02]  /*1df0*/  @!P2 PLOP3.LUT P4, PT, P1, PT, PT, 0x80, 0x8 ;  /* 0x000000000008a81c */ /* 0x000fe40000f8f070 */
[----:B------:R-:W-:Y:S02]  /*1e00*/  FSETP.GTU.AND P3, PT, R3, UR4, PT ;  /* 0x0000000403007c0b */ /* 0x000fe4000bf6c000 */
[----:B------:R-:W-:-:S04]  /*1e10*/  IADD3 R3, PT, PT, R2, 0x1, RZ ;  /* 0x0000000102037810 */ /* 0x000fc80007ffe0ff */
[----:B------:R-:W-:-:S05]  /*1e20*/  SEL R5, R3, R2, P0 ;  /* 0x0000000203057207 */ /* 0x000fca0000000000 */
[----:B------:R-:W-:Y:S02]  /*1e30*/  @P4 LOP3.LUT R5, R2, 0x2, RZ, 0xfc, !PT ;  /* 0x0000000202054812 */ /* 0x000fe400078efcff */
[----:B------:R1:W-:Y:S01]  /*1e40*/  @!P3 ST.E desc[UR36][R18.64+0x4], RZ ;  /* 0x000004ff1200b985 */ /* 0x0003e2000c101924 */
[----:B------:R-:W-:Y:S01]  /*1e50*/  @!P3 IMAD.MOV.U32 R3, RZ, RZ, R2 ;  /* 0x000000ffff03b224 */ /* 0x000fe200078e0002 */
[----:B------:R-:W-:Y:S06]  /*1e60*/  @!P3 BRA `(.L_x_25) ;  /* 0x00000004000cb947 */ /* 0x000fec0003800000 */
[----:B------:R-:W-:-:S13]  /*1e70*/  ISETP.NE.AND P1, PT, R5, R2, PT ;  /* 0x000000020500720c */ /* 0x000fda0003f25270 */
[----:B------:R-:W-:Y:S01]  /*1e80*/  @P1 IMAD R5, R5, 0xc, R26 ;  /* 0x0000000c05051824 */ /* 0x000fe200078e021a */
[----:B-1----:R1:W5:Y:S04]  /*1e90*/  @!P1 LDL R19, [R0+0x8] ;  /* 0x0000080000139983 */ /* 0x0023680000100800 */
[----:B------:R-:W2:Y:S04]  /*1ea0*/  @P1 LDL R7, [R5] ;  /* 0x0000000005071983 */ /* 0x000ea80000100800 */
[----:B------:R-:W-:Y:S04]  /*1eb0*/  @P1 STL [R5], R4 ;  /* 0x0000000405001387 */ /* 0x000fe80000100800 */
[----:B--2---:R-:W-:Y:S04]  /*1ec0*/  @P1 STL [R0], R7 ;  /* 0x0000000700001387 */ /* 0x004fe80000100800 */
[----:B------:R-:W2:Y:S04]  /*1ed0*/  @P1 LDL R9, [R5+0x4] ;  /* 0x0000040005091983 */ /* 0x000ea80000100800 */
[----:B------:R3:W-:Y:S04]  /*1ee0*/  @P1 STL [R5+0x4], R30 ;  /* 0x0000041e05001387 */ /* 0x0007e80000100800 */
[----:B------:R-:W4:Y:S04]  /*1ef0*/  @P1 LDL R6, [R0+0x8] ;  /* 0x0000080000061983 */ /* 0x000f280000100800 */
[----:B--2---:R2:W-:Y:S04]  /*1f00*/  @P1 STL [R0+0x4], R9 ;  /* 0x0000040900001387 */ /* 0x0045e80000100800 */
[----:B------:R-:W2:Y:S04]  /*1f10*/  @P1 LDL R19, [R5+0x8] ;  /* 0x0000080005131983 */ /* 0x000ea80000100800 */
[----:B----4-:R4:W-:Y:S04]  /*1f20*/  @P1 STL [R5+0x8], R6 ;  /* 0x0000080605001387 */ /* 0x0109e80000100800 */
[----:B------:R-:W4:Y:S01]  /*1f30*/  @P1 LDL R25, [R0+0x10] ;  /* 0x0000100000191983 */ /* 0x000f220000100800 */
[----:B---3--:R-:W-:-:S04]  /*1f40*/  @P1 MOV R30, R9 ;  /* 0x00000009001e1202 */ /* 0x008fc80000000f00 */
[----:B------:R-:W3:Y:S01]  /*1f50*/  MUFU.RCP R13, R30 ;  /* 0x0000001e000d7308 */ /* 0x000ee20000001000 */
[----:B------:R-:W-:Y:S01]  /*1f60*/  BSSY.RECONVERGENT B3, `(.L_x_26) ;  /* 0x000000e000037945 */ /* 0x000fe20003800200 */
[----:B---3--:R-:W-:-:S04]  /*1f70*/  FFMA R2, R13, -R30, 1 ;  /* 0x3f8000000d027423 */ /* 0x008fc8000000081e */
[----:B------:R-:W-:Y:S01]  /*1f80*/  FFMA R2, R13, R2, R13 ;  /* 0x000000020d027223 */ /* 0x000fe2000000000d */
[----:B------:R-:W-:Y:S01]  /*1f90*/  @P1 IMAD.MOV.U32 R4, RZ, RZ, R7 ;  /* 0x000000ffff041224 */ /* 0x000fe200078e0007 */
[----:B--2---:R1:W-:Y:S01]  /*1fa0*/  @P1 STL [R0+0x8], R19 ;  /* 0x0000081300001387 */ /* 0x0043e20000100800 */
[----:B----4-:R-:W2:Y:S01]  /*1fb0*/  FCHK P0, R25, R30 ;  /* 0x0000001e19007302 */ /* 0x010ea20000000000 */
[----:B------:R-:W-:-:S04]  /*1fc0*/  FFMA R8, R2, R25, RZ ;  /* 0x0000001902087223 */ /* 0x000fc800000000ff */
[----:B------:R-:W-:-:S04]  /*1fd0*/  FFMA R9, R8, -R30, R25 ;  /* 0x8000001e08097223 */ /* 0x000fc80000000019 */
[----:B------:R-:W-:Y:S01]  /*1fe0*/  FFMA R5, R2, R9, R8 ;  /* 0x0000000902057223 */ /* 0x000fe20000000008 */
[----:B-12---:R-:W-:Y:S06]  /*1ff0*/  @!P0 BRA `(.L_x_27) ;  /* 0x0000000000108947 */ /* 0x006fec0003800000 */
[----:B------:R-:W-:Y:S01]  /*2000*/  MOV R5, R25 ;  /* 0x0000001900057202 */ /* 0x000fe20000000f00 */
[----:B------:R-:W-:Y:S01]  /*2010*/  IMAD.MOV.U32 R20, RZ, RZ, R30 ;  /* 0x000000ffff147224 */ /* 0x000fe200078e001e */
[----:B------:R-:W-:-:S07]  /*2020*/  MOV R8, 0x2040 ;  /* 0x0000204000087802 */ /* 0x000fce0000000f00 */
[----:B0----5:R-:W-:Y:S05]  /*2030*/  CALL.REL.NOINC `($__internal_0_$__cuda_sm3x_div_rn_noftz_f32_slowpath) ;  /* 0x0000001000207944 */ /* 0x021fea0003c00000 */
.L_x_27:
[----:B------:R-:W-:Y:S05]  /*2040*/  BSYNC.RECONVERGENT B3 ;  /* 0x0000000000037941 */ /* 0x000fea0003800200 */
.L_x_26:
[----:B------:R-:W2:Y:S04]  /*2050*/  LDL R7, [R0+0xc] ;  /* 0x00000c0000077983 */ /* 0x000ea80000100800 */
[----:B------:R-:W3:Y:S01]  /*2060*/  LDL R2, [R0+0x14] ;  /* 0x0000140000027983 */ /* 0x000ee20000100800 */
[C---:B------:R-:W-:Y:S01]  /*2070*/  FFMA R25, -R5.reuse, R30, R25 ;  /* 0x0000001e05197223 */ /* 0x040fe20000000119 */
[----:B------:R-:W-:Y:S04]  /*2080*/  BSSY.RECONVERGENT B3, `(.L_x_28) ;  /* 0x000001e000037945 */ /* 0x000fe80003800200 */
[----:B------:R1:W-:Y:S01]  /*2090*/  STL [R0+0x10], R25 ;  /* 0x0000101900007387 */ /* 0x0003e20000100800 */
[C---:B--2---:R-:W-:Y:S01]  /*20a0*/  FFMA R7, -R5.reuse, R4, R7 ;  /* 0x0000000405077223 */ /* 0x044fe20000000107 */
[----:B---3-5:R-:W-:-:S04]  /*20b0*/  FFMA R5, -R5, R19, R2 ;  /* 0x0000001305057223 */ /* 0x028fc80000000102 */
[----:B------:R1:W-:Y:S04]  /*20c0*/  STL [R0+0xc], R7 ;  /* 0x00000c0700007387 */ /* 0x0003e80000100800 */
[----:B------:R1:W-:Y:S01]  /*20d0*/  STL [R0+0x14], R5 ;  /* 0x0000140500007387 */ /* 0x0003e20000100800 */
[----:B------:R-:W-:Y:S05]  /*20e0*/  @P2 BRA `(.L_x_29) ;  /* 0x00000000005c2947 */ /* 0x000fea0003800000 */
[----:B------:R-:W2:Y:S01]  /*20f0*/  LDL R21, [R0+0x1c] ;  /* 0x00001c0000157983 */ /* 0x000ea20000100800 */
[----:B-1----:R-:W1:Y:S01]  /*2100*/  MUFU.RCP R5, R30 ;  /* 0x0000001e00057308 */ /* 0x002e620000001000 */
[----:B------:R-:W-:Y:S01]  /*2110*/  BSSY.RECONVERGENT B4, `(.L_x_30) ;  /* 0x000000c000047945 */ /* 0x000fe20003800200 */
[----:B-1----:R-:W-:-:S04]  /*2120*/  FFMA R2, R5, -R30, 1 ;  /* 0x3f80000005027423 */ /* 0x002fc8000000081e */
[----:B------:R-:W-:Y:S02]  /*2130*/  FFMA R2, R5, R2, R5 ;  /* 0x0000000205027223 */ /* 0x000fe40000000005 */
[----:B--2---:R-:W1:Y:S02]  /*2140*/  FCHK P0, R21, R30 ;  /* 0x0000001e15007302 */ /* 0x004e640000000000 */
[----:B------:R-:W-:-:S04]  /*2150*/  FFMA R6, R2, R21, RZ ;  /* 0x0000001502067223 */ /* 0x000fc800000000ff */
[----:B------:R-:W-:-:S04]  /*2160*/  FFMA R5, R6, -R30, R21 ;  /* 0x8000001e06057223 */ /* 0x000fc80000000015 */
[----:B------:R-:W-:Y:S01]  /*2170*/  FFMA R5, R2, R5, R6 ;  /* 0x0000000502057223 */ /* 0x000fe20000000006 */
[----:B-1----:R-:W-:Y:S06]  /*2180*/  @!P0 BRA `(.L_x_31) ;  /* 0x0000000000108947 */ /* 0x002fec0003800000 */
[----:B------:R-:W-:Y:S01]  /*2190*/  MOV R5, R21 ;  /* 0x0000001500057202 */ /* 0x000fe20000000f00 */
[----:B------:R-:W-:Y:S01]  /*21a0*/  IMAD.MOV.U32 R20, RZ, RZ, R30 ;  /* 0x000000ffff147224 */ /* 0x000fe200078e001e */
[----:B------:R-:W-:-:S07]  /*21b0*/  MOV R8, 0x21d0 ;  /* 0x000021d000087802 */ /* 0x000fce0000000f00 */
[----:B0-----:R-:W-:Y:S05]  /*21c0*/  CALL.REL.NOINC `($__internal_0_$__cuda_sm3x_div_rn_noftz_f32_slowpath) ;  /* 0x0000000c00bc7944 */ /* 0x001fea0003c00000 */
.L_x_31:
[----:B------:R-:W-:Y:S05]  /*21d0*/  BSYNC.RECONVERGENT B4 ;  /* 0x0000000000047941 */ /* 0x000fea0003800200 */
.L_x_30:
[----:B------:R-:W2:Y:S04]  /*21e0*/  LDL R7, [R0+0x18] ;  /* 0x0000180000077983 */ /* 0x000ea80000100800 */
[----:B------:R-:W3:Y:S01]  /*21f0*/  LDL R2, [R0+0x20] ;  /* 0x0000200000027983 */ /* 0x000ee20000100800 */
[----:B------:R-:W-:-:S05]  /*2200*/  FFMA R21, -R5, R30, R21 ;  /* 0x0000001e05157223 */ /* 0x000fca0000000115 */
[----:B------:R4:W-:Y:S01]  /*2210*/  STL [R0+0x1c], R21 ;  /* 0x00001c1500007387 */ /* 0x0009e20000100800 */
[C---:B--2---:R-:W-:Y:S01]  /*2220*/  FFMA R7, -R5.reuse, R4, R7 ;  /* 0x0000000405077223 */ /* 0x044fe20000000107 */
[----:B---3--:R-:W-:-:S04]  /*2230*/  FFMA R5, -R5, R19, R2 ;  /* 0x0000001305057223 */ /* 0x008fc80000000102 */
[----:B------:R4:W-:Y:S04]  /*2240*/  STL [R0+0x18], R7 ;  /* 0x0000180700007387 */ /* 0x0009e80000100800 */
[----:B------:R4:W-:Y:S02]  /*2250*/  STL [R0+0x20], R5 ;  /* 0x0000200500007387 */ /* 0x0009e40000100800 */
.L_x_29:
[----:B------:R-:W-:Y:S05]  /*2260*/  BSYNC.RECONVERGENT B3 ;  /* 0x0000000000037941 */ /* 0x000fea0003800200 */
.L_x_28:
[----:B------:R-:W2:Y:S01]  /*2270*/  LDL.64 R18, [R1+0x30] ;  /* 0x0000300001127983 */ /* 0x000ea20000100a00 */
[----:B-1--4-:R-:W-:-:S05]  /*2280*/  HFMA2 R5, -RZ, RZ, 0, 5.9604644775390625e-08 ;  /* 0x00000001ff057431 */ /* 0x012fca00000001ff */
[----:B--2---:R2:W-:Y:S02]  /*2290*/  ST.E desc[UR36][R18.64+0x4], R5 ;  /* 0x0000040512007985 */ /* 0x0045e4000c101924 */
.L_x_25:
[----:B------:R-:W-:Y:S05]  /*22a0*/  BSYNC.RECONVERGENT B2 ;  /* 0x0000000000027941 */ /* 0x000fea0003800200 */
.L_x_24:
[C---:B------:R-:W-:Y:S01]  /*22b0*/  IMAD R2, R3.reuse, 0xc, R26 ;  /* 0x0000000c03027824 */ /* 0x040fe200078e021a */
[----:B--2---:R2:W5:Y:S04]  /*22c0*/  LDL R5, [R1+0x38] ;  /* 0x0000380001057983 */ /* 0x0045680000100800 */
[----:B------:R-:W3:Y:S01]  /*22d0*/  LDL R21, [R2+0x8] ;  /* 0x0000080002157983 */ /* 0x000ee20000100800 */
[----:B------:R-:W-:Y:S01]  /*22e0*/  ISETP.GT.U32.AND P2, PT, R3, 0x1, PT ;  /* 0x000000010300780c */ /* 0x000fe20003f44070 */
[----:B------:R-:W-:Y:S01]  /*22f0*/  BSSY.RECONVERGENT B0, `(.L_x_32) ;  /* 0x0000010000007945 */ /* 0x000fe20003800200 */
[----:B------:R-:W-:Y:S02]  /*2300*/  IMAD.MOV.U32 R4, RZ, RZ, 0x2 ;  /* 0x00000002ff047424 */ /* 0x000fe400078e00ff */
[----:B---3--:R-:W-:-:S09]  /*2310*/  FADD R0, |R21|, -RZ ;  /* 0x800000ff15007221 */ /* 0x008fd20000000200 */
[----:B--2---:R-:W-:Y:S05]  /*2320*/  @P2 BRA `(.L_x_33) ;  /* 0x0000000000302947 */ /* 0x004fea0003800000 */
[----:B------:R-:W-:Y:S01]  /*2330*/  ISETP.NE.AND P3, PT, R3, 0x1, PT ;  /* 0x000000010300780c */ /* 0x000fe20003f65270 */
[----:B------:R-:W2:-:S12]  /*2340*/  LDL R7, [R2+0x14] ;  /* 0x0000140002077983 */ /* 0x000e980000100800 */
[----:B------:R-:W3:Y:S01]  /*2350*/  @P3 LDL R9, [R2+0x20] ;  /* 0x0000200002093983 */ /* 0x000ee20000100800 */
[----:B------:R-:W-:Y:S02]  /*2360*/  PLOP3.LUT P4, PT, PT, PT, PT, 0x8, 0x80 ;  /* 0x000000000080781c */ /* 0x000fe40003f8e170 */
[----:B------:R-:W-:Y:S02]  /*2370*/  IADD3 R4, PT, PT, R3, 0x1, RZ ;  /* 0x0000000103047810 */ /* 0x000fe40007ffe0ff */
[----:B--2---:R-:W-:-:S04]  /*2380*/  FSETP.GT.AND P0, PT, |R7|, R0, PT ;  /* 0x000000000700720b */ /* 0x004fc80003f04200 */
[----:B------:R-:W-:-:S04]  /*2390*/  FSEL R0, |R7|, R0, P0 ;  /* 0x0000000007007208 */ /* 0x000fc80000000200 */
[----:B---3--:R-:W-:-:S05]  /*23a0*/  @P3 FSETP.GT.AND P1, PT, |R9|, R0, PT ;  /* 0x000000000900320b */ /* 0x008fca0003f24200 */
[----:B------:R-:W-:Y:S01]  /*23b0*/  @!P0 IMAD.MOV R4, RZ, RZ, R3 ;  /* 0x000000ffff048224 */ /* 0x000fe200078e0203 */
[----:B------:R-:W-:Y:S02]  /*23c0*/  @P3 PLOP3.LUT P4, PT, P1, PT, PT, 0x80, 0x8 ;  /* 0x000000000008381c */ /* 0x000fe40000f8f070 */
[----:B------:R-:W-:-:S11]  /*23d0*/  @P3 FSEL R0, |R9|, R0, P1 ;  /* 0x0000000009003208 */ /* 0x000fd60000800200 */
[----:B------:R-:W-:-:S07]  /*23e0*/  @P4 IADD3 R4, PT, PT, R3, 0x2, RZ ;  /* 0x0000000203044810 */ /* 0x000fce0007ffe0ff */
.L_x_33:
[----:B------:R-:W-:Y:S05]  /*23f0*/  BSYNC.RECONVERGENT B0 ;  /* 0x0000000000007941 */ /* 0x000fea0003800200 */
.L_x_32:
[----:B-----5:R-:W-:Y:S01]  /*2400*/  FSETP.GTU.AND P0, PT, R0, R5, PT ;  /* 0x000000050000720b */ /* 0x020fe20003f0c000 */
[----:B------:R-:W-:-:S12]  /*2410*/  BSSY.RECONVERGENT B2, `(.L_x_34) ;  /* 0x000004d000027945 */ /* 0x000fd80003800200 */
[----:B------:R2:W-:Y:S01]  /*2420*/  @!P0 ST.E desc[UR36][R18.64+0x8], RZ ;  /* 0x000008ff12008985 */ /* 0x0005e2000c101924 */
[----:B------:R-:W-:Y:S05]  /*2430*/  @!P0 BRA `(.L_x_35) ;  /* 0x0000000400288947 */ /* 0x000fea0003800000 */
[----:B------:R-:W-:Y:S01]  /*2440*/  ISETP.NE.AND P0, PT, R4, R3, PT ;  /* 0x000000030400720c */ /* 0x000fe20003f05270 */
[----:B------:R-:W-:-:S12]  /*2450*/  BSSY.RECONVERGENT B0, `(.L_x_36) ;  /* 0x000000f000007945 */ /* 0x000fd80003800200 */
[----:B------:R-:W-:Y:S05]  /*2460*/  @!P0 BRA `(.L_x_37) ;  /* 0x0000000000348947 */ /* 0x000fea0003800000 */
[----:B------:R-:W-:Y:S01]  /*2470*/  IMAD R4, R4, 0xc, R26 ;  /* 0x0000000c04047824 */ /* 0x000fe200078e021a */
[----:B------:R-:W3:Y:S04]  /*2480*/  LDL R7, [R2] ;  /* 0x0000000002077983 */ /* 0x000ee80000100800 */
[----:B------:R-:W4:Y:S04]  /*2490*/  LDL R5, [R4] ;  /* 0x0000000004057983 */ /* 0x000f280000100800 */
[----:B---3--:R-:W-:Y:S04]  /*24a0*/  STL [R4], R7 ;  /* 0x0000000704007387 */ /* 0x008fe80000100800 */
[----:B----4-:R-:W-:Y:S04]  /*24b0*/  STL [R2], R5 ;  /* 0x0000000502007387 */ /* 0x010fe80000100800 */
[----:B------:R-:W3:Y:S04]  /*24c0*/  LDL R13, [R2+0x4] ;  /* 0x00000400020d7983 */ /* 0x000ee80000100800 */
[----:B------:R-:W4:Y:S04]  /*24d0*/  LDL R9, [R4+0x4] ;  /* 0x0000040004097983 */ /* 0x000f280000100800 */
[----:B---3--:R-:W-:Y:S04]  /*24e0*/  STL [R4+0x4], R13 ;  /* 0x0000040d04007387 */ /* 0x008fe80000100800 */
[----:B----4-:R-:W-:Y:S04]  /*24f0*/  STL [R2+0x4], R9 ;  /* 0x0000040902007387 */ /* 0x010fe80000100800 */
[----:B------:R-:W3:Y:S04]  /*2500*/  LDL R15, [R4+0x8] ;  /* 0x00000800040f7983 */ /* 0x000ee80000100800 */
[----:B------:R4:W-:Y:S04]  /*2510*/  STL [R4+0x8], R21 ;  /* 0x0000081504007387 */ /* 0x0009e80000100800 */
[----:B---3--:R3:W-:Y:S01]  /*2520*/  STL [R2+0x8], R15 ;  /* 0x0000080f02007387 */ /* 0x0087e20000100800 */
[----:B----4-:R-:W-:-:S07]  /*2530*/  IMAD.MOV.U32 R21, RZ, RZ, R15 ;  /* 0x000000ffff157224 */ /* 0x010fce00078e000f */
.L_x_37:
[----:B------:R-:W-:Y:S05]  /*2540*/  BSYNC.RECONVERGENT B0 ;  /* 0x0000000000007941 */ /* 0x000fea0003800200 */
.L_x_36:
[----:B------:R-:W-:Y:S04]  /*2550*/  BSSY.RECONVERGENT B3, `(.L_x_38) ;  /* 0x0000034000037945 */ /* 0x000fe80003800200 */
[----:B------:R-:W-:Y:S05]  /*2560*/  @P2 BRA `(.L_x_39) ;  /* 0x0000000000c82947 */ /* 0x000fea0003800000 */
[----:B------:R-:W4:Y:S01]  /*2570*/  LDL R0, [R2+0x14] ;  /* 0x0000140002007983 */ /* 0x000f220000100800 */
[----:B------:R-:W5:Y:S01]  /*2580*/  MUFU.RCP R4, R21 ;  /* 0x0000001500047308 */ /* 0x000f620000001000 */
[----:B------:R-:W-:Y:S01]  /*2590*/  BSSY.RECONVERGENT B4, `(.L_x_40) ;  /* 0x000000c000047945 */ /* 0x000fe20003800200 */
[----:B-----5:R-:W-:-:S04]  /*25a0*/  FFMA R5, R4, -R21, 1 ;  /* 0x3f80000004057423 */ /* 0x020fc80000000815 */
[----:B------:R-:W-:Y:S02]  /*25b0*/  FFMA R5, R4, R5, R4 ;  /* 0x0000000504057223 */ /* 0x000fe40000000004 */
[----:B----4-:R-:W4:Y:S02]  /*25c0*/  FCHK P0, R0, R21 ;  /* 0x0000001500007302 */ /* 0x010f240000000000 */
[----:B------:R-:W-:-:S04]  /*25d0*/  FFMA R4, R0, R5, RZ ;  /* 0x0000000500047223 */ /* 0x000fc800000000ff */
[----:B------:R-:W-:-:S04]  /*25e0*/  FFMA R6, R4, -R21, R0 ;  /* 0x8000001504067223 */ /* 0x000fc80000000000 */
[----:B------:R-:W-:Y:S01]  /*25f0*/  FFMA R5, R5, R6, R4 ;  /* 0x0000000605057223 */ /* 0x000fe20000000004 */
[----:B----4-:R-:W-:Y:S06]  /*2600*/  @!P0 BRA `(.L_x_41) ;  /* 0x0000000000108947 */ /* 0x010fec0003800000 */
[----:B------:R-:W-:Y:S01]  /*2610*/  MOV R5, R0 ;  /* 0x0000000000057202 */ /* 0x000fe20000000f00 */
[----:B------:R-:W-:Y:S01]  /*2620*/  IMAD.MOV.U32 R20, RZ, RZ, R21 ;  /* 0x000000ffff147224 */ /* 0x000fe200078e0015 */
[----:B------:R-:W-:-:S07]  /*2630*/  MOV R8, 0x2650 ;  /* 0x0000265000087802 */ /* 0x000fce0000000f00 */
[----:B0123--:R-:W-:Y:S05]  /*2640*/  CALL.REL.NOINC `($__internal_0_$__cuda_sm3x_div_rn_noftz_f32_slowpath) ;  /* 0x00000008009c7944 */ /* 0x00ffea0003c00000 */
.L_x_41:
[----:B------:R-:W-:Y:S05]  /*2650*/  BSYNC.RECONVERGENT B4 ;  /* 0x0000000000047941 */ /* 0x000fea0003800200 */
.L_x_40:
[----:B------:R-:W4:Y:S04]  /*2660*/  LDL R6, [R2] ;  /* 0x0000000002067983 */ /* 0x000f280000100800 */
[----:B------:R-:W4:Y:S04]  /*2670*/  LDL R7, [R2+0xc] ;  /* 0x00000c0002077983 */ /* 0x000f280000100800 */
[----:B------:R-:W5:Y:S04]  /*2680*/  LDL R4, [R2+0x4] ;  /* 0x0000040002047983 */ /* 0x000f680000100800 */
[----:B------:R-:W5:Y:S01]  /*2690*/  LDL R9, [R2+0x10] ;  /* 0x0000100002097983 */ /* 0x000f620000100800 */
[----:B------:R-:W-:Y:S01]  /*26a0*/  FFMA R13, -R5, R21, R0 ;  /* 0x00000015050d7223 */ /* 0x000fe20000000100 */
[----:B------:R-:W-:-:S04]  /*26b0*/  ISETP.NE.AND P0, PT, R3, 0x1, PT ;  /* 0x000000010300780c */ /* 0x000fc80003f05270 */
[----:B------:R0:W-:Y:S01]  /*26c0*/  STL [R2+0x14], R13 ;  /* 0x0000140d02007387 */ /* 0x0001e20000100800 */
[----:B----4-:R-:W-:-:S05]  /*26d0*/  FFMA R7, R6, -R5, R7 ;  /* 0x8000000506077223 */ /* 0x010fca0000000007 */
[----:B------:R0:W-:Y:S01]  /*26e0*/  STL [R2+0xc], R7 ;  /* 0x00000c0702007387 */ /* 0x0001e20000100800 */
[----:B-----5:R-:W-:-:S05]  /*26f0*/  FFMA R9, R4, -R5, R9 ;  /* 0x8000000504097223 */ /* 0x020fca0000000009 */
[----:B------:R0:W-:Y:S01]  /*2700*/  STL [R2+0x10], R9 ;  /* 0x0000100902007387 */ /* 0x0001e20000100800 */
[----:B------:R-:W-:Y:S05]  /*2710*/  @!P0 BRA `(.L_x_39) ;  /* 0x00000000005c8947 */ /* 0x000fea0003800000 */
        /* <DEDUP_REMOVED lines=14> */
.L_x_43:
[----:B------:R-:W-:Y:S05]  /*2800*/  BSYNC.RECONVERGENT B4 ;  /* 0x0000000000047941 */ /* 0x000fea0003800200 */
.L_x_42:
[----:B------:R-:W4:Y:S04]  /*2810*/  LDL R3, [R2+0x18] ;  /* 0x0000180002037983 */ /* 0x000f280000100800 */
[----:B0-----:R-:W5:Y:S01]  /*2820*/  LDL R7, [R2+0x1c] ;  /* 0x00001c0002077983 */ /* 0x001f620000100800 */
[----:B------:R-:W-:-:S05]  /*2830*/  FFMA R21, -R5, R21, R0 ;  /* 0x0000001505157223 */ /* 0x000fca0000000100 */
[----:B------:R0:W-:Y:S01]  /*2840*/  STL [R2+0x20], R21 ;  /* 0x0000201502007387 */ /* 0x0001e20000100800 */
[-C--:B----4-:R-:W-:Y:S01]  /*2850*/  FFMA R3, R6, -R5.reuse, R3 ;  /* 0x8000000506037223 */ /* 0x090fe20000000003 */
[----:B-----5:R-:W-:-:S04]  /*2860*/  FFMA R7, R4, -R5, R7 ;  /* 0x8000000504077223 */ /* 0x020fc80000000007 */
[----:B------:R0:W-:Y:S04]  /*2870*/  STL [R2+0x18], R3 ;  /* 0x0000180302007387 */ /* 0x0001e80000100800 */
[----:B------:R0:W-:Y:S02]  /*2880*/  STL [R2+0x1c], R7 ;  /* 0x00001c0702007387 */ /* 0x0001e40000100800 */
.L_x_39:
[----:B------:R-:W-:Y:S05]  /*2890*/  BSYNC.RECONVERGENT B3 ;  /* 0x0000000000037941 */ /* 0x000fea0003800200 */
.L_x_38:
[----:B-12---:R-:W2:Y:S01]  /*28a0*/  LDL.64 R18, [R1+0x30] ;  /* 0x0000300001127983 */ /* 0x006ea20000100a00 */
[----:B0-----:R-:W-:-:S05]  /*28b0*/  HFMA2 R3, -RZ, RZ, 0, 5.9604644775390625e-08 ;  /* 0x00000001ff037431 */ /* 0x001fca00000001ff */
[----:B--2---:R4:W-:Y:S04]  /*28c0*/  ST.E desc[UR36][R18.64+0x8], R3 ;  /* 0x0000080312007985 */ /* 0x0049e8000c101924 */
[----:B------:R4:W5:Y:S02]  /*28d0*/  LDL R5, [R1+0x38] ;  /* 0x0000380001057983 */ /* 0x0009640000100800 */
.L_x_35:
[----:B------:R-:W-:Y:S05]  /*28e0*/  BSYNC.RECONVERGENT B2 ;  /* 0x0000000000027941 */ /* 0x000fea0003800200 */
.L_x_34:
[----:B------:R-:W2:Y:S02]  /*28f0*/  LDL R0, [R1+0x8] ;  /* 0x0000080001007983 */ /* 0x000ea40000100800 */
[----:B--2--5:R-:W-:-:S13]  /*2900*/  FSETP.GEU.AND P0, PT, |R0|, R5, PT ;  /* 0x000000050000720b */ /* 0x024fda0003f0e200 */
[----:B------:R2:W-:Y:S04]  /*2910*/  @!P0 ST.E desc[UR36][R18.64], RZ ;  /* 0x000000ff12008985 */ /* 0x0005e8000c101924 */
[----:B------:R-:W2:Y:S01]  /*2920*/  LDG.E R0, desc[UR36][R16.64+0x8] ;  /* 0x0000082410007981 */ /* 0x000ea2000c1e1900 */
[----:B------:R-:W-:Y:S01]  /*2930*/  BSSY.RECONVERGENT B0, `(.L_x_44) ;  /* 0x0000018000007945 */ /* 0x000fe20003800200 */
[----:B------:R-:W-:Y:S01]  /*2940*/  IMAD.MOV.U32 R21, RZ, RZ, 0x1 ;  /* 0x00000001ff157424 */ /* 0x000fe200078e00ff */
[----:B---3--:R-:W-:Y:S01]  /*2950*/  MOV R2, 0x2 ;  /* 0x0000000200027802 */ /* 0x008fe20000000f00 */
[----:B----4-:R-:W-:Y:S01]  /*2960*/  IMAD.MOV.U32 R3, RZ, RZ, 0x0 ;  /* 0x00000000ff037424 */ /* 0x010fe200078e00ff */
[----:B--2---:R-:W-:-:S13]  /*2970*/  ISETP.NE.AND P0, PT, R0, RZ, PT ;  /* 0x000000ff0000720c */ /* 0x004fda0003f05270 */
[----:B------:R-:W-:Y:S05]  /*2980*/  @!P0 BRA `(.L_x_45) ;  /* 0x0000000000488947 */ /* 0x000fea0003800000 */
[----:B------:R-:W-:Y:S01]  /*2990*/  HFMA2 R7, -RZ, RZ, 0, 1.1920928955078125e-07 ;  /* 0x00000002ff077431 */ /* 0x000fe200000001ff */
[----:B------:R-:W-:Y:S01]  /*29a0*/  BSSY.RECONVERGENT B1, `(.L_x_46) ;  /* 0x000000f000017945 */ /* 0x000fe20003800200 */
[----:B------:R-:W-:Y:S01]  /*29b0*/  IMAD.MOV.U32 R2, RZ, RZ, 0x2 ;  /* 0x00000002ff027424 */ /* 0x000fe200078e00ff */
[----:B------:R-:W-:-:S07]  /*29c0*/  MOV R3, 0x0 ;  /* 0x0000000000037802 */ /* 0x000fce0000000f00 */
.L_x_47:
[----:B------:R-:W-:-:S04]  /*29d0*/  LEA R4, P0, R2, R10, 0x2 ;  /* 0x0000000a02047211 */ /* 0x000fc800078010ff */
[----:B------:R-:W-:Y:S01]  /*29e0*/  LEA.HI.X R5, R2, R11, R3, 0x2, P0 ;  /* 0x0000000b02057211 */ /* 0x000fe200000f1403 */
[----:B------:R-:W-:-:S04]  /*29f0*/  IMAD.WIDE R2, R7, 0x4, R16 ;  /* 0x0000000407027825 */ /* 0x000fc800078e0210 */
[----:B------:R2:W-:Y:S04]  /*2a00*/  STG.E desc[UR36][R4.64], RZ ;  /* 0x000000ff04007986 */ /* 0x0005e8000c101924 */
[----:B------:R3:W4:Y:S01]  /*2a10*/  LDG.E R2, desc[UR36][R2.64+-0x4] ;  /* 0xfffffc2402027981 */ /* 0x000722000c1e1900 */
[----:B------:R-:W-:Y:S01]  /*2a20*/  VIADD R0, R7, 0xffffffff ;  /* 0xffffffff07007836 */ /* 0x000fe20000000000 */
[----:B------:R-:W-:-:S03]  /*2a30*/  MOV R21, R7 ;  /* 0x0000000700157202 */ /* 0x000fc60000000f00 */
[--C-:B------:R-:W-:Y:S01]  /*2a40*/  IMAD.MOV.U32 R7, RZ, RZ, R0.reuse ;  /* 0x000000ffff077224 */ /* 0x100fe200078e0000 */
[----:B---3--:R-:W-:Y:S02]  /*2a50*/  SHF.R.S32.HI R3, RZ, 0x1f, R0 ;  /* 0x0000001fff037819 */ /* 0x008fe40000011400 */
[----:B----4-:R-:W-:Y:S02]  /*2a60*/  ISETP.NE.AND P0, PT, R2, RZ, PT ;  /* 0x000000ff0200720c */ /* 0x010fe40003f05270 */
[----:B------:R-:W-:-:S11]  /*2a70*/  MOV R2, R0 ;  /* 0x0000000000027202 */ /* 0x000fd60000000f00 */
[----:B--2---:R-:W-:Y:S05]  /*2a80*/  @P0 BRA `(.L_x_47) ;  /* 0xfffffffc00d00947 */ /* 0x004fea000383ffff */
[----:B------:R-:W-:Y:S05]  /*2a90*/  BSYNC.RECONVERGENT B1 ;  /* 0x0000000000017941 */ /* 0x000fea0003800200 */
.L_x_46:
[----:B------:R-:W-:-:S07]  /*2aa0*/  VIADD R21, R21, 0xfffffffe ;  /* 0xfffffffe15157836 */ /* 0x000fce0000000000 */
.L_x_45:
[----:B------:R-:W-:Y:S05]  /*2ab0*/  BSYNC.RECONVERGENT B0 ;  /* 0x0000000000007941 */ /* 0x000fea0003800200 */
.L_x_44:
[----:B------:R-:W-:-:S04]  /*2ac0*/  LEA R4, P0, R2, R10, 0x2 ;  /* 0x0000000a02047211 */ /* 0x000fc800078010ff */
[----:B------:R-:W-:Y:S01]  /*2ad0*/  LEA.HI.X R5, R2, R11, R3, 0x2, P0 ;  /* 0x0000000b02057211 */ /* 0x000fe200000f1403 */
[----:B------:R-:W-:Y:S01]  /*2ae0*/  HFMA2 R3, -RZ, RZ, 1.875, 0 ;  /* 0x3f800000ff037431 */ /* 0x000fe200000001ff */
[----:B------:R-:W-:-:S04]  /*2af0*/  ISETP.GE.AND P0, PT, R21, RZ, PT ;  /* 0x000000ff1500720c */ /* 0x000fc80003f06270 */
[----:B------:R2:W-:Y:S09]  /*2b00*/  STG.E desc[UR36][R4.64], R3 ;  /* 0x0000000304007986 */ /* 0x0005f2000c101924 */
[----:B------:R-:W-:Y:S05]  /*2b10*/  @!P0 EXIT ;  /* 0x000000000000894d */ /* 0x000fea0003800000 */
[----:B------:R-:W-:Y:S01]  /*2b20*/  IMAD.MOV.U32 R0, RZ, RZ, RZ ;  /* 0x000000ffff007224 */ /* 0x000fe200078e00ff */
[----:B-1----:R-:W-:Y:S01]  /*2b30*/  MOV R19, R21 ;  /* 0x0000001500137202 */ /* 0x002fe20000000f00 */
[----:B--2---:R-:W-:-:S07]  /*2b40*/  IMAD.MOV.U32 R3, RZ, RZ, R21 ;  /* 0x000000ffff037224 */ /* 0x004fce00078e0015 */
.L_x_57:
[----:B-1234-:R-:W-:-:S04]  /*2b50*/  IMAD.WIDE.U32 R22, R3, 0x4, R10 ;  /* 0x0000000403167825 */ /* 0x01efc800078e000a */
[----:B------:R-:W-:Y:S01]  /*2b60*/  IMAD.WIDE.U32 R4, R3, 0x4, R16 ;  /* 0x0000000403047825 */ /* 0x000fe200078e0010 */
[----:B------:R1:W-:Y:S05]  /*2b70*/  STG.E desc[UR36][R22.64], RZ ;  /* 0x000000ff16007986 */ /* 0x0003ea000c101924 */
[----:B------:R-:W2:Y:S01]  /*2b80*/  LDG.E R4, desc[UR36][R4.64] ;  /* 0x0000002404047981 */ /* 0x000ea2000c1e1900 */
[----:B------:R-:W-:Y:S01]  /*2b90*/  BSSY.RECONVERGENT B2, `(.L_x_48) ;  /* 0x0000038000027945 */ /* 0x000fe20003800200 */
[----:B--2---:R-:W-:-:S13]  /*2ba0*/  ISETP.NE.AND P0, PT, R4, RZ, PT ;  /* 0x000000ff0400720c */ /* 0x004fda0003f05270 */
[----:B-1----:R-:W-:Y:S05]  /*2bb0*/  @!P0 BRA `(.L_x_49) ;  /* 0x0000000000d48947 */ /* 0x002fea0003800000 */
[----:B------:R-:W-:Y:S01]  /*2bc0*/  ISETP.GT.U32.AND P0, PT, R3, 0x1, PT ;  /* 0x000000010300780c */ /* 0x000fe20003f04070 */
[----:B------:R-:W-:Y:S01]  /*2bd0*/  IMAD R4, R19, 0xc, R26 ;  /* 0x0000000c13047824 */ /* 0x000fe200078e021a */
[----:B------:R-:W-:Y:S01]  /*2be0*/  BSSY.RECONVERGENT B0, `(.L_x_50) ;  /* 0x0000022000007945 */ /* 0x000fe20003800200 */
[----:B------:R-:W-:Y:S02]  /*2bf0*/  MOV R7, RZ ;  /* 0x000000ff00077202 */ /* 0x000fe40000000f00 */
[----:B------:R-:W-:-:S08]  /*2c00*/  IMAD R5, R3, 0x4, R4 ;  /* 0x0000000403057824 */ /* 0x000fd000078e0204 */
[----:B------:R-:W-:Y:S05]  /*2c10*/  @P0 BRA `(.L_x_51) ;  /* 0x0000000000780947 */ /* 0x000fea0003800000 */
[----:B------:R-:W-:Y:S01]  /*2c20*/  IADD3 R8, PT, PT, R0, -R21, RZ ;  /* 0x8000001500087210 */ /* 0x000fe20007ffe0ff */
[----:B------:R-:W-:Y:S01]  /*2c30*/  BSSY.RECONVERGENT B1, `(.L_x_52) ;  /* 0x0000019000017945 */ /* 0x000fe20003800200 */
[----:B------:R-:W-:Y:S01]  /*2c40*/  IMAD.MOV.U32 R7, RZ, RZ, RZ ;  /* 0x000000ffff077224 */ /* 0x000fe200078e00ff */
[----:B------:R-:W-:Y:S02]  /*2c50*/  MOV R9, R3 ;  /* 0x0000000300097202 */ /* 0x000fe40000000f00 */
[----:B------:R-:W-:-:S04]  /*2c60*/  LOP3.LUT R12, R8, 0x3, RZ, 0xc0, !PT ;  /* 0x00000003080c7812 */ /* 0x000fc800078ec0ff */
[----:B------:R-:W-:-:S13]  /*2c70*/  ISETP.NE.AND P0, PT, R12, 0x2, PT ;  /* 0x000000020c00780c */ /* 0x000fda0003f05270 */
[----:B------:R-:W-:Y:S05]  /*2c80*/  @!P0 BRA `(.L_x_53) ;  /* 0x00000000004c8947 */ /* 0x000fea0003800000 */
[----:B------:R-:W2:Y:S04]  /*2c90*/  LDG.E R2, desc[UR36][R22.64+0x4] ;  /* 0x0000042416027981 */ /* 0x000ea8000c1e1900 */
[----:B------:R-:W2:Y:S01]  /*2ca0*/  LDL R7, [R5+0x4] ;  /* 0x0000040005077983 */ /* 0x000ea20000100800 */
[----:B------:R-:W-:Y:S01]  /*2cb0*/  ISETP.NE.AND P0, PT, R12, 0x3, PT ;  /* 0x000000030c00780c */ /* 0x000fe20003f05270 */
[----:B------:R-:W-:Y:S02]  /*2cc0*/  VIADD R9, R3, 0x1 ;  /* 0x0000000103097836 */ /* 0x000fe40000000000 */
[----:B--2---:R-:W-:-:S05]  /*2cd0*/  FFMA R7, -R2, R7, RZ ;  /* 0x0000000702077223 */ /* 0x004fca00000001ff */
[----:B------:R1:W-:Y:S05]  /*2ce0*/  STG.E desc[UR36][R22.64], R7 ;  /* 0x0000000716007986 */ /* 0x0003ea000c101924 */
[----:B------:R-:W-:Y:S05]  /*2cf0*/  @!P0 BRA `(.L_x_53) ;  /* 0x0000000000308947 */ /* 0x000fea0003800000 */
[----:B------:R-:W1:Y:S04]  /*2d00*/  LDG.E R2, desc[UR36][R22.64+0x8] ;  /* 0x0000082416027981 */ /* 0x000e68000c1e1900 */
[----:B------:R-:W1:Y:S01]  /*2d10*/  LDL R6, [R5+0x8] ;  /* 0x0000080005067983 */ /* 0x000e620000100800 */
[----:B------:R-:W-:Y:S02]  /*2d20*/  ISETP.NE.AND P0, PT, R12, RZ, PT ;  /* 0x000000ff0c00720c */ /* 0x000fe40003f05270 */
[----:B------:R-:W-:Y:S01]  /*2d30*/  IADD3 R9, PT, PT, R3, 0x2, RZ ;  /* 0x0000000203097810 */ /* 0x000fe20007ffe0ff */
[----:B-1----:R-:W-:-:S05]  /*2d40*/  FFMA R7, -R2, R6, R7 ;  /* 0x0000000602077223 */ /* 0x002fca0000000107 */
[----:B------:R2:W-:Y:S05]  /*2d50*/  STG.E desc[UR36][R22.64], R7 ;  /* 0x0000000716007986 */ /* 0x0005ea000c101924 */
[----:B------:R-:W-:Y:S05]  /*2d60*/  @!P0 BRA `(.L_x_53) ;  /* 0x0000000000148947 */ /* 0x000fea0003800000 */
[----:B------:R-:W2:Y:S04]  /*2d70*/  LDG.E R2, desc[UR36][R22.64+0xc] ;  /* 0x00000c2416027981 */ /* 0x000ea8000c1e1900 */
[----:B------:R-:W2:Y:S01]  /*2d80*/  LDL R6, [R5+0xc] ;  /* 0x00000c0005067983 */ /* 0x000ea20000100800 */
[----:B------:R-:W-:Y:S02]  /*2d90*/  VIADD R9, R3, 0x3 ;  /* 0x0000000303097836 */ /* 0x000fe40000000000 */
[----:B--2---:R-:W-:-:S05]  /*2da0*/  FFMA R7, -R2, R6, R7 ;  /* 0x0000000602077223 */ /* 0x004fca0000000107 */
[----:B------:R3:W-:Y:S02]  /*2db0*/  STG.E desc[UR36][R22.64], R7 ;  /* 0x0000000716007986 */ /* 0x0007e4000c101924 */
.L_x_53:
[----:B------:R-:W-:Y:S05]  /*2dc0*/  BSYNC.RECONVERGENT B1 ;  /* 0x0000000000017941 */ /* 0x000fea0003800200 */
.L_x_52:
[----:B------:R-:W-:-:S04]  /*2dd0*/  IADD3 R2, PT, PT, R8, 0x1, RZ ;  /* 0x0000000108027810 */ /* 0x000fc80007ffe0ff */
[----:B------:R-:W-:-:S13]  /*2de0*/  ISETP.GE.U32.AND P0, PT, R2, 0x3, PT ;  /* 0x000000030200780c */ /* 0x000fda0003f06070 */
[----:B------:R-:W-:Y:S05]  /*2df0*/  @P0 BRA `(.L_x_54) ;  /* 0x0000000000600947 */ /* 0x000fea0003800000 */
.L_x_51:
[----:B------:R-:W-:Y:S05]  /*2e00*/  BSYNC.RECONVERGENT B0 ;  /* 0x0000000000007941 */ /* 0x000fea0003800200 */
.L_x_50:
[----:B------:R-:W4:Y:S01]  /*2e10*/  LDL R20, [R5] ;  /* 0x0000000005147983 */ /* 0x000f220000100800 */
[----:B------:R-:W-:Y:S01]  /*2e20*/  BSSY.RECONVERGENT B3, `(.L_x_55) ;  /* 0x000000c000037945 */ /* 0x000fe20003800200 */
[----:B----4-:R-:W4:Y:S08]  /*2e30*/  MUFU.RCP R2, R20 ;  /* 0x0000001400027308 */ /* 0x010f300000001000 */
[----:B------:R-:W5:Y:S01]  /*2e40*/  FCHK P0, R7, R20 ;  /* 0x0000001407007302 */ /* 0x000f620000000000 */
[----:B----4-:R-:W-:-:S04]  /*2e50*/  FFMA R9, -R20, R2, 1 ;  /* 0x3f80000014097423 */ /* 0x010fc80000000102 */
[----:B------:R-:W-:-:S04]  /*2e60*/  FFMA R2, R2, R9, R2 ;  /* 0x0000000902027223 */ /* 0x000fc80000000002 */
[----:B------:R-:W-:-:S04]  /*2e70*/  FFMA R4, R2, R7, RZ ;  /* 0x0000000702047223 */ /* 0x000fc800000000ff */
[----:B------:R-:W-:-:S04]  /*2e80*/  FFMA R9, -R20, R4, R7 ;  /* 0x0000000414097223 */ /* 0x000fc80000000107 */
[----:B------:R-:W-:Y:S01]  /*2e90*/  FFMA R5, R2, R9, R4 ;  /* 0x0000000902057223 */ /* 0x000fe20000000004 */
[----:B-----5:R-:W-:Y:S06]  /*2ea0*/  @!P0 BRA `(.L_x_56) ;  /* 0x00000000000c8947 */ /* 0x020fec0003800000 */
[----:B------:R-:W-:Y:S01]  /*2eb0*/  IMAD.MOV.U32 R5, RZ, RZ, R7 ;  /* 0x000000ffff057224 */ /* 0x000fe200078e0007 */
[----:B------:R-:W-:-:S07]  /*2ec0*/  MOV R8, 0x2ee0 ;  /* 0x00002ee000087802 */ /* 0x000fce0000000f00 */
[----:B0123--:R-:W-:Y:S05]  /*2ed0*/  CALL.REL.NOINC `($__internal_0_$__cuda_sm3x_div_rn_noftz_f32_slowpath) ;  /* 0x0000000000787944 */ /* 0x00ffea0003c00000 */
.L_x_56:
[----:B------:R-:W-:Y:S05]  /*2ee0*/  BSYNC.RECONVERGENT B3 ;  /* 0x0000000000037941 */ /* 0x000fea0003800200 */
.L_x_55:
[----:B------:R4:W-:Y:S01]  /*2ef0*/  STG.E desc[UR36][R22.64], R5 ;  /* 0x0000000516007986 */ /* 0x0009e2000c101924 */
[----:B------:R-:W-:-:S07]  /*2f00*/  IADD3 R19, PT, PT, R19, -0x1, RZ ;  /* 0xffffffff13137810 */ /* 0x000fce0007ffe0ff */
.L_x_49:
[----:B------:R-:W-:Y:S05]  /*2f10*/  BSYNC.RECONVERGENT B2 ;  /* 0x0000000000027941 */ /* 0x000fea0003800200 */
.L_x_48:
[C---:B------:R-:W-:Y:S01]  /*2f20*/  ISETP.NE.AND P0, PT, R3.reuse, RZ, PT ;  /* 0x000000ff0300720c */ /* 0x040fe20003f05270 */
[----:B------:R-:W-:Y:S01]  /*2f30*/  VIADD R3, R3, 0xffffffff ;  /* 0xffffffff03037836 */ /* 0x000fe20000000000 */
[----:B------:R-:W-:Y:S02]  /*2f40*/  ISETP.GT.AND P1, PT, R19, -0x1, PT ;  /* 0xffffffff1300780c */ /* 0x000fe40003f24270 */
[----:B------:R-:W-:-:S11]  /*2f50*/  IADD3 R0, PT, PT, R0, 0x1, RZ ;  /* 0x0000000100007810 */ /* 0x000fd60007ffe0ff */
[----:B------:R-:W-:Y:S05]  /*2f60*/  @P0 BRA P1, `(.L_x_57) ;  /* 0xfffffff800f80947 */ /* 0x000fea000083ffff */
[----:B------:R-:W-:Y:S05]  /*2f70*/  EXIT ;  /* 0x000000000000794d */ /* 0x000fea0003800000 */
.L_x_54:
[----:B------:R-:W-:-:S04]  /*2f80*/  IMAD.WIDE.U32 R2, R9, 0x4, R10 ;  /* 0x0000000409027825 */ /* 0x000fc800078e000a */
[----:B------:R-:W-:Y:S01]  /*2f90*/  IMAD R5, R9, 0x4, R4 ;  /* 0x0000000409057824 */ /* 0x000fe200078e0204 */
[----:B----4-:R-:W4:Y:S04]  /*2fa0*/  LDG.E R0, desc[UR36][R2.64+0x4] ;  /* 0x0000042402007981 */ /* 0x010f28000c1e1900 */
[----:B------:R-:W4:Y:S02]  /*2fb0*/  LDL R6, [R5+0x4] ;  /* 0x0000040005067983 */ /* 0x000f240000100800 */
[----:B----4-:R-:W-:Y:S02]  /*2fc0*/  FFMA R13, -R0, R6, R7 ;  /* 0x00000006000d7223 */ /* 0x010fe40000000107 */
[----:B------:R-:W4:Y:S04]  /*2fd0*/  LDL R6, [R5+0x8] ;  /* 0x0000080005067983 */ /* 0x000f280000100800 */
[----:B------:R0:W-:Y:S04]  /*2fe0*/  STG.E desc[UR36][R22.64], R13 ;  /* 0x0000000d16007986 */ /* 0x0001e8000c101924 */
[----:B------:R-:W4:Y:S04]  /*2ff0*/  LDG.E R0, desc[UR36][R2.64+0x8] ;  /* 0x0000082402007981 */ /* 0x000f28000c1e1900 */
[----:B-123--:R-:W2:Y:S01]  /*3000*/  LDL R7, [R5+0x10] ;  /* 0x0000100005077983 */ /* 0x00eea20000100800 */
[----:B----4-:R-:W-:-:S03]  /*3010*/  FFMA R15, -R0, R6, R13 ;  /* 0x00000006000f7223 */ /* 0x010fc6000000010d */
[----:B------:R-:W0:Y:S04]  /*3020*/  LDL R6, [R5+0xc] ;  /* 0x00000c0005067983 */ /* 0x000e280000100800 */
[----:B------:R4:W-:Y:S04]  /*3030*/  STG.E desc[UR36][R22.64], R15 ;  /* 0x0000000f16007986 */ /* 0x0009e8000c101924 */
[----:B------:R-:W0:Y:S02]  /*3040*/  LDG.E R0, desc[UR36][R2.64+0xc] ;  /* 0x00000c2402007981 */ /* 0x000e24000c1e1900 */
[----:B0-----:R-:W-:-:S05]  /*3050*/  FFMA R17, -R0, R6, R15 ;  /* 0x0000000600117223 */ /* 0x001fca000000010f */
[----:B------:R4:W-:Y:S04]  /*3060*/  STG.E desc[UR36][R22.64], R17 ;  /* 0x0000001116007986 */ /* 0x0009e8000c101924 */
[----:B------:R-:W2:Y:S01]  /*3070*/  LDG.E R0, desc[UR36][R2.64+0x10] ;  /* 0x0000102402007981 */ /* 0x000ea2000c1e1900 */
[----:B------:R-:W-:Y:S01]  /*3080*/  IADD3 R9, PT, PT, R9, 0x4, RZ ;  /* 0x0000000409097810 */ /* 0x000fe20007ffe0ff */
[----:B--2---:R-:W-:-:S05]  /*3090*/  FFMA R7, -R0, R7, R17 ;  /* 0x0000000700077223 */ /* 0x004fca0000000111 */
[----:B------:R4:W-:Y:S01]  /*30a0*/  STG.E desc[UR36][R22.64], R7 ;  /* 0x0000000716007986 */ /* 0x0009e2000c101924 */
[----:B------:R-:W-:Y:S05]  /*30b0*/  BRA `(.L_x_54) ;  /* 0xfffffffc00b07947 */ /* 0x000fea000383ffff */
        .weak           $__internal_0_$__cuda_sm3x_div_rn_noftz_f32_slowpath
        .type           $__internal_0_$__cuda_sm3x_div_rn_noftz_f32_slowpath,@function
        .size           $__internal_0_$__cuda_sm3x_div_rn_noftz_f32_slowpath,(.L_x_70 - $__internal_0_$__cuda_sm3x_div_rn_noftz_f32_slowpath)
$__internal_0_$__cuda_sm3x_div_rn_noftz_f32_slowpath:
[----:B------:R-:W-:Y:S01]  /*30c0*/  SHF.R.U32.HI R7, RZ, 0x17, R20 ;  /* 0x00000017ff077819 */ /* 0x000fe20000011614 */
[----:B------:R-:W-:Y:S01]  /*30d0*/  BSSY.RECONVERGENT B0, `(.L_x_58) ;  /* 0x0000062000007945 */ /* 0x000fe20003800200 */
[----:B------:R-:W-:Y:S02]  /*30e0*/  SHF.R.U32.HI R12, RZ, 0x17, R5 ;  /* 0x00000017ff0c7819 */ /* 0x000fe40000011605 */
[----:B------:R-:W-:Y:S02]  /*30f0*/  LOP3.LUT R7, R7, 0xff, RZ, 0xc0, !PT ;  /* 0x000000ff07077812 */ /* 0x000fe400078ec0ff */
[----:B------:R-:W-:-:S03]  /*3100*/  LOP3.LUT R12, R12, 0xff, RZ, 0xc0, !PT ;  /* 0x000000ff0c0c7812 */ /* 0x000fc600078ec0ff */
[----:B------:R-:W-:Y:S01]  /*3110*/  VIADD R13, R7, 0xffffffff ;  /* 0xffffffff070d7836 */ /* 0x000fe20000000000 */
[----:B------:R-:W-:-:S04]  /*3120*/  IADD3 R14, PT, PT, R12, -0x1, RZ ;  /* 0xffffffff0c0e7810 */ /* 0x000fc80007ffe0ff */
[----:B------:R-:W-:-:S04]  /*3130*/  ISETP.GT.U32.AND P0, PT, R13, 0xfd, PT ;  /* 0x000000fd0d00780c */ /* 0x000fc80003f04070 */
[----:B------:R-:W-:-:S13]  /*3140*/  ISETP.GT.U32.OR P0, PT, R14, 0xfd, P0 ;  /* 0x000000fd0e00780c */ /* 0x000fda0000704470 */
[----:B------:R-:W-:Y:S01]  /*3150*/  @!P0 IMAD.MOV.U32 R9, RZ, RZ, RZ ;  /* 0x000000ffff098224 */ /* 0x000fe200078e00ff */
[----:B------:R-:W-:Y:S06]  /*3160*/  @!P0 BRA `(.L_x_59) ;  /* 0x00000000005c8947 */ /* 0x000fec0003800000 */
[----:B------:R-:W-:Y:S02]  /*3170*/  FSETP.GTU.FTZ.AND P0, PT, |R5|, +INF , PT ;  /* 0x7f8000000500780b */ /* 0x000fe40003f1c200 */
[----:B------:R-:W-:-:S04]  /*3180*/  FSETP.GTU.FTZ.AND P1, PT, |R20|, +INF , PT ;  /* 0x7f8000001400780b */ /* 0x000fc80003f3c200 */
[----:B------:R-:W-:-:S13]  /*3190*/  PLOP3.LUT P0, PT, P0, P1, PT, 0xf8, 0x8f ;  /* 0x00000000008f781c */ /* 0x000fda0000703f70 */
[----:B------:R-:W-:Y:S05]  /*31a0*/  @P0 BRA `(.L_x_60) ;  /* 0x00000004004c0947 */ /* 0x000fea0003800000 */
[----:B------:R-:W-:-:S13]  /*31b0*/  LOP3.LUT P0, RZ, R20, 0x7fffffff, R5, 0xc8, !PT ;  /* 0x7fffffff14ff7812 */ /* 0x000fda000780c805 */
[----:B------:R-:W-:Y:S05]  /*31c0*/  @!P0 BRA `(.L_x_61) ;  /* 0x00000004003c8947 */ /* 0x000fea0003800000 */
[C---:B------:R-:W-:Y:S02]  /*31d0*/  FSETP.NEU.FTZ.AND P0, PT, |R5|.reuse, +INF , PT ;  /* 0x7f8000000500780b */ /* 0x040fe40003f1d200 */
[----:B------:R-:W-:Y:S02]  /*31e0*/  FSETP.NEU.FTZ.AND P3, PT, |R20|, +INF , PT ;  /* 0x7f8000001400780b */ /* 0x000fe40003f7d200 */
[----:B------:R-:W-:-:S11]  /*31f0*/  FSETP.NEU.FTZ.AND P1, PT, |R5|, +INF , PT ;  /* 0x7f8000000500780b */ /* 0x000fd60003f3d200 */
[----:B------:R-:W-:Y:S05]  /*3200*/  @!P3 BRA !P0, `(.L_x_61) ;  /* 0x00000004002cb947 */ /* 0x000fea0004000000 */
[----:B------:R-:W-:-:S04]  /*3210*/  LOP3.LUT P0, RZ, R5, 0x7fffffff, RZ, 0xc0, !PT ;  /* 0x7fffffff05ff7812 */ /* 0x000fc8000780c0ff */
[----:B------:R-:W-:-:S13]  /*3220*/  PLOP3.LUT P0, PT, P3, P0, PT, 0x2f, 0xf2 ;  /* 0x0000000000f2781c */ /* 0x000fda0001f00577 */
[----:B------:R-:W-:Y:S05]  /*3230*/  @P0 BRA `(.L_x_62) ;  /* 0x0000000400180947 */ /* 0x000fea0003800000 */
[----:B------:R-:W-:-:S04]  /*3240*/  LOP3.LUT P0, RZ, R20, 0x7fffffff, RZ, 0xc0, !PT ;  /* 0x7fffffff14ff7812 */ /* 0x000fc8000780c0ff */
[----:B------:R-:W-:-:S13]  /*3250*/  PLOP3.LUT P0, PT, P1, P0, PT, 0x2f, 0xf2 ;  /* 0x0000000000f2781c */ /* 0x000fda0000f00577 */
[----:B------:R-:W-:Y:S05]  /*3260*/  @P0 BRA `(.L_x_63) ;  /* 0x0000000400000947 */ /* 0x000fea0003800000 */
[----:B------:R-:W-:Y:S02]  /*3270*/  ISETP.GE.AND P0, PT, R14, RZ, PT ;  /* 0x000000ff0e00720c */ /* 0x000fe40003f06270 */
[----:B------:R-:W-:-:S11]  /*3280*/  ISETP.GE.AND P1, PT, R13, RZ, PT ;  /* 0x000000ff0d00720c */ /* 0x000fd60003f26270 */
[----:B------:R-:W-:Y:S01]  /*3290*/  @P0 MOV R9, RZ ;  /* 0x000000ff00090202 */ /* 0x000fe20000000f00 */
[----:B------:R-:W-:Y:S02]  /*32a0*/  @!P0 IMAD.MOV.U32 R9, RZ, RZ, -0x40 ;  /* 0xffffffc0ff098424 */ /* 0x000fe400078e00ff */
[----:B------:R-:W-:Y:S01]  /*32b0*/  @!P0 FFMA R5, R5, 1.84467440737095516160e+19, RZ ;  /* 0x5f80000005058823 */ /* 0x000fe200000000ff */
[----:B------:R-:W-:Y:S02]  /*32c0*/  @!P1 FFMA R20, R20, 1.84467440737095516160e+19, RZ ;  /* 0x5f80000014149823 */ /* 0x000fe400000000ff */
[----:B------:R-:W-:-:S07]  /*32d0*/  @!P1 IADD3 R9, PT, PT, R9, 0x40, RZ ;  /* 0x0000004009099810 */ /* 0x000fce0007ffe0ff */
.L_x_59:
[----:B------:R-:W-:Y:S01]  /*32e0*/  LEA R13, R7, 0xc0800000, 0x17 ;  /* 0xc0800000070d7811 */ /* 0x000fe200078eb8ff */
[----:B------:R-:W-:Y:S01]  /*32f0*/  BSSY.RECONVERGENT B1, `(.L_x_64) ;  /* 0x0000036000017945 */ /* 0x000fe20003800200 */
[----:B------:R-:W-:-:S03]  /*3300*/  IADD3 R12, PT, PT, R12, -0x7f, RZ ;  /* 0xffffff810c0c7810 */ /* 0x000fc60007ffe0ff */
[----:B------:R-:W-:Y:S02]  /*3310*/  IMAD.IADD R24, R20, 0x1, -R13 ;  /* 0x0000000114187824 */ /* 0x000fe400078e0a0d */
[C---:B------:R-:W-:Y:S01]  /*3320*/  IMAD R5, R12.reuse, -0x800000, R5 ;  /* 0xff8000000c057824 */ /* 0x040fe200078e0205 */
[----:B------:R-:W-:Y:S01]  /*3330*/  IADD3 R12, PT, PT, R12, 0x7f, -R7 ;  /* 0x0000007f0c0c7810 */ /* 0x000fe20007ffe807 */
[----:B------:R-:W0:Y:S01]  /*3340*/  MUFU.RCP R13, R24 ;  /* 0x00000018000d7308 */ /* 0x000e220000001000 */
[----:B------:R-:W-:-:S03]  /*3350*/  FADD.FTZ R20, -R24, -RZ ;  /* 0x800000ff18147221 */ /* 0x000fc60000010100 */
[----:B------:R-:W-:Y:S02]  /*3360*/  IMAD.IADD R12, R12, 0x1, R9 ;  /* 0x000000010c0c7824 */ /* 0x000fe400078e0209 */
[----:B0-----:R-:W-:-:S04]  /*3370*/  FFMA R14, R13, R20, 1 ;  /* 0x3f8000000d0e7423 */ /* 0x001fc80000000014 */
[----:B------:R-:W-:-:S04]  /*3380*/  FFMA R14, R13, R14, R13 ;  /* 0x0000000e0d0e7223 */ /* 0x000fc8000000000d */
[----:B------:R-:W-:-:S04]  /*3390*/  FFMA R13, R5, R14, RZ ;  /* 0x0000000e050d7223 */ /* 0x000fc800000000ff */
[----:B------:R-:W-:-:S04]  /*33a0*/  FFMA R15, R20, R13, R5 ;  /* 0x0000000d140f7223 */ /* 0x000fc80000000005 */
[----:B------:R-:W-:-:S04]  /*33b0*/  FFMA R15, R14, R15, R13 ;  /* 0x0000000f0e0f7223 */ /* 0x000fc8000000000d */
[----:B------:R-:W-:-:S04]  /*33c0*/  FFMA R20, R20, R15, R5 ;  /* 0x0000000f14147223 */ /* 0x000fc80000000005 */
[----:B------:R-:W-:-:S05]  /*33d0*/  FFMA R5, R14, R20, R15 ;  /* 0x000000140e057223 */ /* 0x000fca000000000f */
[----:B------:R-:W-:-:S04]  /*33e0*/  SHF.R.U32.HI R7, RZ, 0x17, R5 ;  /* 0x00000017ff077819 */ /* 0x000fc80000011605 */
[----:B------:R-:W-:-:S04]  /*33f0*/  LOP3.LUT R7, R7, 0xff, RZ, 0xc0, !PT ;  /* 0x000000ff07077812 */ /* 0x000fc800078ec0ff */
[----:B------:R-:W-:-:S05]  /*3400*/  IADD3 R7, PT, PT, R7, R12, RZ ;  /* 0x0000000c07077210 */ /* 0x000fca0007ffe0ff */
[----:B------:R-:W-:-:S05]  /*3410*/  VIADD R9, R7, 0xffffffff ;  /* 0xffffffff07097836 */ /* 0x000fca0000000000 */
[----:B------:R-:W-:-:S13]  /*3420*/  ISETP.GE.U32.AND P0, PT, R9, 0xfe, PT ;  /* 0x000000fe0900780c */ /* 0x000fda0003f06070 */
[----:B------:R-:W-:Y:S05]  /*3430*/  @!P0 BRA `(.L_x_65) ;  /* 0x0000000000808947 */ /* 0x000fea0003800000 */
[----:B------:R-:W-:-:S13]  /*3440*/  ISETP.GT.AND P0, PT, R7, 0xfe, PT ;  /* 0x000000fe0700780c */ /* 0x000fda0003f04270 */
[----:B------:R-:W-:Y:S05]  /*3450*/  @P0 BRA `(.L_x_66) ;  /* 0x00000000006c0947 */ /* 0x000fea0003800000 */
[----:B------:R-:W-:-:S13]  /*3460*/  ISETP.GE.AND P0, PT, R7, 0x1, PT ;  /* 0x000000010700780c */ /* 0x000fda0003f06270 */
[----:B------:R-:W-:Y:S05]  /*3470*/  @P0 BRA `(.L_x_67) ;  /* 0x0000000000740947 */ /* 0x000fea0003800000 */
[----:B------:R-:W-:Y:S02]  /*3480*/  ISETP.GE.AND P0, PT, R7, -0x18, PT ;  /* 0xffffffe80700780c */ /* 0x000fe40003f06270 */
[----:B------:R-:W-:-:S11]  /*3490*/  LOP3.LUT R5, R5, 0x80000000, RZ, 0xc0, !PT ;  /* 0x8000000005057812 */ /* 0x000fd600078ec0ff */
[----:B------:R-:W-:Y:S05]  /*34a0*/  @!P0 BRA `(.L_x_67) ;  /* 0x0000000000688947 */ /* 0x000fea0003800000 */
[CCC-:B------:R-:W-:Y:S01]  /*34b0*/  FFMA.RZ R9, R14.reuse, R20.reuse, R15.reuse ;  /* 0x000000140e097223 */ /* 0x1c0fe2000000c00f */
[CCC-:B------:R-:W-:Y:S01]  /*34c0*/  FFMA.RP R12, R14.reuse, R20.reuse, R15.reuse ;  /* 0x000000140e0c7223 */ /* 0x1c0fe2000000800f */
[----:B------:R-:W-:Y:S01]  /*34d0*/  FFMA.RM R15, R14, R20, R15 ;  /* 0x000000140e0f7223 */ /* 0x000fe2000000400f */
[----:B------:R-:W-:Y:S02]  /*34e0*/  IADD3 R13, PT, PT, R7, 0x20, RZ ;  /* 0x00000020070d7810 */ /* 0x000fe40007ffe0ff */
[----:B------:R-:W-:Y:S02]  /*34f0*/  LOP3.LUT R9, R9, 0x7fffff, RZ, 0xc0, !PT ;  /* 0x007fffff09097812 */ /* 0x000fe400078ec0ff */
[----:B------:R-:W-:Y:S02]  /*3500*/  ISETP.NE.AND P3, PT, R7, RZ, PT ;  /* 0x000000ff0700720c */ /* 0x000fe40003f65270 */
[----:B------:R-:W-:Y:S02]  /*3510*/  LOP3.LUT R14, R9, 0x800000, RZ, 0xfc, !PT ;  /* 0x00800000090e7812 */ /* 0x000fe400078efcff */
[----:B------:R-:W-:Y:S01]  /*3520*/  ISETP.NE.AND P1, PT, R7, RZ, PT ;  /* 0x000000ff0700720c */ /* 0x000fe20003f25270 */
[----:B------:R-:W-:Y:S01]  /*3530*/  IMAD.MOV R7, RZ, RZ, -R7 ;  /* 0x000000ffff077224 */ /* 0x000fe200078e0a07 */
[----:B------:R-:W-:-:S02]  /*3540*/  SHF.L.U32 R13, R14, R13, RZ ;  /* 0x0000000d0e0d7219 */ /* 0x000fc400000006ff */
[----:B------:R-:W-:Y:S02]  /*3550*/  FSETP.NEU.FTZ.AND P0, PT, R12, R15, PT ;  /* 0x0000000f0c00720b */ /* 0x000fe40003f1d000 */
[----:B------:R-:W-:Y:S02]  /*3560*/  SEL R7, R7, RZ, P3 ;  /* 0x000000ff07077207 */ /* 0x000fe40001800000 */
[----:B------:R-:W-:Y:S02]  /*3570*/  ISETP.NE.AND P1, PT, R13, RZ, P1 ;  /* 0x000000ff0d00720c */ /* 0x000fe40000f25270 */
[----:B------:R-:W-:Y:S02]  /*3580*/  SHF.R.U32.HI R14, RZ, R7, R14 ;  /* 0x00000007ff0e7219 */ /* 0x000fe4000001160e */
[----:B------:R-:W-:Y:S02]  /*3590*/  PLOP3.LUT P0, PT, P0, P1, PT, 0xf8, 0x8f ;  /* 0x00000000008f781c */ /* 0x000fe40000703f70 */
[----:B------:R-:W-:-:S02]  /*35a0*/  SHF.R.U32.HI R9, RZ, 0x1, R14 ;  /* 0x00000001ff097819 */ /* 0x000fc4000001160e */
[----:B------:R-:W-:-:S04]  /*35b0*/  SEL R12, RZ, 0x1, !P0 ;  /* 0x00000001ff0c7807 */ /* 0x000fc80004000000 */
[----:B------:R-:W-:-:S04]  /*35c0*/  LOP3.LUT R7, R12, 0x1, R9, 0xf8, !PT ;  /* 0x000000010c077812 */ /* 0x000fc800078ef809 */
[----:B------:R-:W-:-:S04]  /*35d0*/  LOP3.LUT R14, R7, R14, RZ, 0xc0, !PT ;  /* 0x0000000e070e7212 */ /* 0x000fc800078ec0ff */
[----:B------:R-:W-:-:S04]  /*35e0*/  IADD3 R14, PT, PT, R9, R14, RZ ;  /* 0x0000000e090e7210 */ /* 0x000fc80007ffe0ff */
[----:B------:R-:W-:Y:S01]  /*35f0*/  LOP3.LUT R5, R14, R5, RZ, 0xfc, !PT ;  /* 0x000000050e057212 */ /* 0x000fe200078efcff */
[----:B------:R-:W-:Y:S06]  /*3600*/  BRA `(.L_x_67) ;  /* 0x0000000000107947 */ /* 0x000fec0003800000 */
.L_x_66:
[----:B------:R-:W-:-:S04]  /*3610*/  LOP3.LUT R5, R5, 0x80000000, RZ, 0xc0, !PT ;  /* 0x8000000005057812 */ /* 0x000fc800078ec0ff */
[----:B------:R-:W-:Y:S01]  /*3620*/  LOP3.LUT R5, R5, 0x7f800000, RZ, 0xfc, !PT ;  /* 0x7f80000005057812 */ /* 0x000fe200078efcff */
[----:B------:R-:W-:Y:S06]  /*3630*/  BRA `(.L_x_67) ;  /* 0x0000000000047947 */ /* 0x000fec0003800000 */
.L_x_65:
[----:B------:R-:W-:-:S07]  /*3640*/  IMAD R5, R12, 0x800000, R5 ;  /* 0x008000000c057824 */ /* 0x000fce00078e0205 */
.L_x_67:
[----:B------:R-:W-:Y:S05]  /*3650*/  BSYNC.RECONVERGENT B1 ;  /* 0x0000000000017941 */ /* 0x000fea0003800200 */
.L_x_64:
[----:B------:R-:W-:Y:S05]  /*3660*/  BRA `(.L_x_68) ;  /* 0x0000000000207947 */ /* 0x000fea0003800000 */
.L_x_63:
[----:B------:R-:W-:-:S04]  /*3670*/  LOP3.LUT R5, R20, 0x80000000, R5, 0x48, !PT ;  /* 0x8000000014057812 */ /* 0x000fc800078e4805 */
[----:B------:R-:W-:Y:S01]  /*3680*/  LOP3.LUT R5, R5, 0x7f800000, RZ, 0xfc, !PT ;  /* 0x7f80000005057812 */ /* 0x000fe200078efcff */
[----:B------:R-:W-:Y:S06]  /*3690*/  BRA `(.L_x_68) ;  /* 0x0000000000147947 */ /* 0x000fec0003800000 */
.L_x_62:
[----:B------:R-:W-:Y:S01]  /*36a0*/  LOP3.LUT R5, R20, 0x80000000, R5, 0x48, !PT ;  /* 0x8000000014057812 */ /* 0x000fe200078e4805 */
[----:B------:R-:W-:Y:S06]  /*36b0*/  BRA `(.L_x_68) ;  /* 0x00000000000c7947 */ /* 0x000fec0003800000 */
.L_x_61:
[----:B------:R-:W0:Y:S01]  /*36c0*/  MUFU.RSQ R5, -QNAN ;  /* 0xffc0000000057908 */ /* 0x000e220000001400 */
[----:B------:R-:W-:Y:S05]  /*36d0*/  BRA `(.L_x_68) ;  /* 0x0000000000047947 */ /* 0x000fea0003800000 */
.L_x_60:
[----:B------:R-:W-:-:S07]  /*36e0*/  FADD.FTZ R5, R5, R20 ;  /* 0x0000001405057221 */ /* 0x000fce0000010000 */
.L_x_68:
[----:B------:R-:W-:Y:S05]  /*36f0*/  BSYNC.RECONVERGENT B0 ;  /* 0x0000000000007941 */ /* 0x000fea0003800200 */
.L_x_58:
[----:B------:R-:W-:-:S04]  /*3700*/  HFMA2 R9, -RZ, RZ, 0, 0 ;  /* 0x00000000ff097431 */ /* 0x000fc800000001ff */
[----:B0-----:R-:W-:Y:S05]  /*3710*/  RET.REL.NODEC R8 `(eigenVecBatch3x3Kernel) ;  /* 0xffffffc808387950 */ /* 0x001fea0003c3ffff */
.L_x_69:
[----:B------:R-:W-:-:S00]  /*3720*/  BRA `(.L_x_69) ;  /* 0xfffffffc00fc7947 */ /* 0x000fc0000383ffff */
[----:B------:R-:W-:-:S00]  /*3730*/  NOP ;  /* 0x0000000000007918 */ /* 0x000fc00000000000 */
        /* <DEDUP_REMOVED lines=12> */
.L_x_70:


//--------------------- .nv.global.init           --------------------------
	.section	.nv.global.init,"aw",@progbits
.nv.global.init:
	.type		$str$3,@object
	.size		$str$3,($str$2 - $str$3)
$str$3:
        /*0000*/ 	.byte	0x0a, 0x00
	.type		$str$2,@object
	.size		$str$2,($str$1 - $str$2)
$str$2:
        /*0002*/ 	.byte	0x25, 0x66, 0x20, 0x00
	.type		$str$1,@object
	.size		$str$1,($str - $str$1)
$str$1:
        /*0006*/ 	.byte	0x4d, 0x61, 0x74, 0x72, 0x69, 0x78, 0x3a, 0x0a, 0x00
	.type		$str,@object
	.size		$str,(.L_0 - $str)
$str:
        /*000f*/ 	.byte	0x65, 0x56, 0x61, 0x6c, 0x20, 0x3d, 0x20, 0x25, 0x66, 0x0a, 0x00
.L_0:


//--------------------- .nv.shared.reserved.0     --------------------------
	.section	.nv.shared.reserved.0,"aw",@nobits
	.weak		__nv_reservedSMEM_offset_0_alias
	.size		__nv_reservedSMEM_offset_0_alias, 0, 64
	.other		__nv_reservedSMEM_offset_0_alias,@"STO_CUDA_RESERVED_SHARED STV_DEFAULT"
__nv_reservedSMEM_offset_0_alias:
	.zero		0
	.zero		64


//--------------------- .nv.constant0.eigenVecBatch3x3Kernel --------------------------
	.section	.nv.constant0.eigenVecBatch3x3Kernel,"a",@progbits
	.sectionflags	@""
	.align	4
.nv.constant0.eigenVecBatch3x3Kernel:
	.zero		1056


//--------------------- SYMBOLS --------------------------

	.type		.nv.reservedSmem.offset0,@object
	.size		.nv.reservedSmem.offset0,0x4
	.type		vprintf,@function
